//
// Generated by NVIDIA NVVM Compiler
//
// Compiler Build ID: CL-36424714
// Cuda compilation tools, release 13.0, V13.0.88
// Based on NVVM 20.0.0
//

.version 9.0
.target sm_100
.address_size 64

	// .globl	_ZN8l3_fused20build_date_ht_kernelEPKjS1_iPjS2_i

.visible .entry _ZN8l3_fused20build_date_ht_kernelEPKjS1_iPjS2_i(
	.param .u64 .ptr .align 1 _ZN8l3_fused20build_date_ht_kernelEPKjS1_iPjS2_i_param_0,
	.param .u64 .ptr .align 1 _ZN8l3_fused20build_date_ht_kernelEPKjS1_iPjS2_i_param_1,
	.param .u32 _ZN8l3_fused20build_date_ht_kernelEPKjS1_iPjS2_i_param_2,
	.param .u64 .ptr .align 1 _ZN8l3_fused20build_date_ht_kernelEPKjS1_iPjS2_i_param_3,
	.param .u64 .ptr .align 1 _ZN8l3_fused20build_date_ht_kernelEPKjS1_iPjS2_i_param_4,
	.param .u32 _ZN8l3_fused20build_date_ht_kernelEPKjS1_iPjS2_i_param_5
)
{
	.reg .pred 	%p<8>;
	.reg .b32 	%r<28>;
	.reg .b64 	%rd<16>;

	ld.param.u64 	%rd2, [_ZN8l3_fused20build_date_ht_kernelEPKjS1_iPjS2_i_param_0];
	ld.param.u64 	%rd3, [_ZN8l3_fused20build_date_ht_kernelEPKjS1_iPjS2_i_param_1];
	ld.param.u32 	%r10, [_ZN8l3_fused20build_date_ht_kernelEPKjS1_iPjS2_i_param_2];
	ld.param.u64 	%rd4, [_ZN8l3_fused20build_date_ht_kernelEPKjS1_iPjS2_i_param_3];
	ld.param.u64 	%rd5, [_ZN8l3_fused20build_date_ht_kernelEPKjS1_iPjS2_i_param_4];
	ld.param.u32 	%r9, [_ZN8l3_fused20build_date_ht_kernelEPKjS1_iPjS2_i_param_5];
	mov.u32 	%r11, %ctaid.x;
	mov.u32 	%r12, %ntid.x;
	mov.u32 	%r13, %tid.x;
	mad.lo.s32 	%r1, %r11, %r12, %r13;
	setp.ge.s32 	%p1, %r1, %r10;
	@%p1 bra 	$L__BB0_6;
	cvta.to.global.u64 	%rd6, %rd2;
	cvta.to.global.u64 	%rd7, %rd3;
	mul.wide.s32 	%rd8, %r1, 4;
	add.s64 	%rd9, %rd6, %rd8;
	ld.global.nc.u32 	%r2, [%rd9];
	add.s64 	%rd10, %rd7, %rd8;
	ld.global.nc.u32 	%r3, [%rd10];
	setp.lt.s32 	%p2, %r9, 1;
	@%p2 bra 	$L__BB0_6;
	shr.u32 	%r15, %r2, 16;
	xor.b32  	%r16, %r15, %r2;
	mul.lo.s32 	%r17, %r16, -2048144789;
	shr.u32 	%r18, %r17, 13;
	xor.b32  	%r19, %r18, %r17;
	mul.lo.s32 	%r20, %r19, -1028477387;
	cvta.to.global.u64 	%rd1, %rd4;
	shr.u32 	%r21, %r20, 16;
	xor.b32  	%r22, %r21, %r20;
	rem.u32 	%r26, %r22, %r9;
	mov.b32 	%r27, 0;
	bra.uni 	$L__BB0_4;
$L__BB0_3:
	add.s32 	%r25, %r26, 1;
	setp.eq.s32 	%p6, %r25, %r9;
	selp.b32 	%r26, 0, %r25, %p6;
	add.s32 	%r27, %r27, 1;
	setp.eq.s32 	%p7, %r27, %r9;
	@%p7 bra 	$L__BB0_6;
$L__BB0_4:
	mul.wide.u32 	%rd11, %r26, 4;
	add.s64 	%rd12, %rd1, %rd11;
	atom.relaxed.global.cas.b32 	%r23, [%rd12], -1, %r2;
	setp.ne.s32 	%p3, %r23, -1;
	setp.ne.s32 	%p4, %r23, %r2;
	and.pred  	%p5, %p3, %p4;
	@%p5 bra 	$L__BB0_3;
	cvta.to.global.u64 	%rd13, %rd5;
	add.s64 	%rd15, %rd13, %rd11;
	st.global.u32 	[%rd15], %r3;
$L__BB0_6:
	ret;

}
	// .globl	_ZN8l3_fused29build_part_ht_filtered_kernelEPKjS1_S1_ijPjS2_i
.visible .entry _ZN8l3_fused29build_part_ht_filtered_kernelEPKjS1_S1_ijPjS2_i(
	.param .u64 .ptr .align 1 _ZN8l3_fused29build_part_ht_filtered_kernelEPKjS1_S1_ijPjS2_i_param_0,
	.param .u64 .ptr .align 1 _ZN8l3_fused29build_part_ht_filtered_kernelEPKjS1_S1_ijPjS2_i_param_1,
	.param .u64 .ptr .align 1 _ZN8l3_fused29build_part_ht_filtered_kernelEPKjS1_S1_ijPjS2_i_param_2,
	.param .u32 _ZN8l3_fused29build_part_ht_filtered_kernelEPKjS1_S1_ijPjS2_i_param_3,
	.param .u32 _ZN8l3_fused29build_part_ht_filtered_kernelEPKjS1_S1_ijPjS2_i_param_4,
	.param .u64 .ptr .align 1 _ZN8l3_fused29build_part_ht_filtered_kernelEPKjS1_S1_ijPjS2_i_param_5,
	.param .u64 .ptr .align 1 _ZN8l3_fused29build_part_ht_filtered_kernelEPKjS1_S1_ijPjS2_i_param_6,
	.param .u32 _ZN8l3_fused29build_part_ht_filtered_kernelEPKjS1_S1_ijPjS2_i_param_7
)
{
	.reg .pred 	%p<9>;
	.reg .b32 	%r<30>;
	.reg .b64 	%rd<20>;

	ld.param.u64 	%rd2, [_ZN8l3_fused29build_part_ht_filtered_kernelEPKjS1_S1_ijPjS2_i_param_0];
	ld.param.u64 	%rd3, [_ZN8l3_fused29build_part_ht_filtered_kernelEPKjS1_S1_ijPjS2_i_param_1];
	ld.param.u64 	%rd4, [_ZN8l3_fused29build_part_ht_filtered_kernelEPKjS1_S1_ijPjS2_i_param_2];
	ld.param.u32 	%r11, [_ZN8l3_fused29build_part_ht_filtered_kernelEPKjS1_S1_ijPjS2_i_param_3];
	ld.param.u32 	%r9, [_ZN8l3_fused29build_part_ht_filtered_kernelEPKjS1_S1_ijPjS2_i_param_4];
	ld.param.u64 	%rd5, [_ZN8l3_fused29build_part_ht_filtered_kernelEPKjS1_S1_ijPjS2_i_param_5];
	ld.param.u64 	%rd6, [_ZN8l3_fused29build_part_ht_filtered_kernelEPKjS1_S1_ijPjS2_i_param_6];
	ld.param.u32 	%r10, [_ZN8l3_fused29build_part_ht_filtered_kernelEPKjS1_S1_ijPjS2_i_param_7];
	mov.u32 	%r12, %ctaid.x;
	mov.u32 	%r13, %ntid.x;
	mov.u32 	%r14, %tid.x;
	mad.lo.s32 	%r1, %r12, %r13, %r14;
	setp.ge.s32 	%p1, %r1, %r11;
	@%p1 bra 	$L__BB1_7;
	cvta.to.global.u64 	%rd7, %rd3;
	mul.wide.s32 	%rd8, %r1, 4;
	add.s64 	%rd9, %rd7, %rd8;
	ld.global.nc.u32 	%r15, [%rd9];
	setp.ne.s32 	%p2, %r15, %r9;
	@%p2 bra 	$L__BB1_7;
	cvta.to.global.u64 	%rd10, %rd2;
	add.s64 	%rd12, %rd10, %rd8;
	ld.global.nc.u32 	%r2, [%rd12];
	cvta.to.global.u64 	%rd13, %rd4;
	add.s64 	%rd14, %rd13, %rd8;
	ld.global.nc.u32 	%r3, [%rd14];
	setp.lt.s32 	%p3, %r10, 1;
	@%p3 bra 	$L__BB1_7;
	shr.u32 	%r17, %r2, 16;
	xor.b32  	%r18, %r17, %r2;
	mul.lo.s32 	%r19, %r18, -2048144789;
	shr.u32 	%r20, %r19, 13;
	xor.b32  	%r21, %r20, %r19;
	mul.lo.s32 	%r22, %r21, -1028477387;
	cvta.to.global.u64 	%rd1, %rd5;
	shr.u32 	%r23, %r22, 16;
	xor.b32  	%r24, %r23, %r22;
	rem.u32 	%r28, %r24, %r10;
	mov.b32 	%r29, 0;
	bra.uni 	$L__BB1_5;
$L__BB1_4:
	add.s32 	%r27, %r28, 1;
	setp.eq.s32 	%p7, %r27, %r10;
	selp.b32 	%r28, 0, %r27, %p7;
	add.s32 	%r29, %r29, 1;
	setp.eq.s32 	%p8, %r29, %r10;
	@%p8 bra 	$L__BB1_7;
$L__BB1_5:
	mul.wide.u32 	%rd15, %r28, 4;
	add.s64 	%rd16, %rd1, %rd15;
	atom.relaxed.global.cas.b32 	%r25, [%rd16], -1, %r2;
	setp.ne.s32 	%p4, %r25, -1;
	setp.ne.s32 	%p5, %r25, %r2;
	and.pred  	%p6, %p4, %p5;
	@%p6 bra 	$L__BB1_4;
	cvta.to.global.u64 	%rd17, %rd6;
	add.s64 	%rd19, %rd17, %rd15;
	st.global.u32 	[%rd19], %r3;
$L__BB1_7:
	ret;

}
	// .globl	_ZN8l3_fused32build_part_ht_brand_range_kernelEPKjS1_ijjPjS2_i
.visible .entry _ZN8l3_fused32build_part_ht_brand_range_kernelEPKjS1_ijjPjS2_i(
	.param .u64 .ptr .align 1 _ZN8l3_fused32build_part_ht_brand_range_kernelEPKjS1_ijjPjS2_i_param_0,
	.param .u64 .ptr .align 1 _ZN8l3_fused32build_part_ht_brand_range_kernelEPKjS1_ijjPjS2_i_param_1,
	.param .u32 _ZN8l3_fused32build_part_ht_brand_range_kernelEPKjS1_ijjPjS2_i_param_2,
	.param .u32 _ZN8l3_fused32build_part_ht_brand_range_kernelEPKjS1_ijjPjS2_i_param_3,
	.param .u32 _ZN8l3_fused32build_part_ht_brand_range_kernelEPKjS1_ijjPjS2_i_param_4,
	.param .u64 .ptr .align 1 _ZN8l3_fused32build_part_ht_brand_range_kernelEPKjS1_ijjPjS2_i_param_5,
	.param .u64 .ptr .align 1 _ZN8l3_fused32build_part_ht_brand_range_kernelEPKjS1_ijjPjS2_i_param_6,
	.param .u32 _ZN8l3_fused32build_part_ht_brand_range_kernelEPKjS1_ijjPjS2_i_param_7
)
{
	.reg .pred 	%p<11>;
	.reg .b32 	%r<30>;
	.reg .b64 	%rd<17>;

	ld.param.u64 	%rd2, [_ZN8l3_fused32build_part_ht_brand_range_kernelEPKjS1_ijjPjS2_i_param_0];
	ld.param.u64 	%rd3, [_ZN8l3_fused32build_part_ht_brand_range_kernelEPKjS1_ijjPjS2_i_param_1];
	ld.param.u32 	%r12, [_ZN8l3_fused32build_part_ht_brand_range_kernelEPKjS1_ijjPjS2_i_param_2];
	ld.param.u32 	%r9, [_ZN8l3_fused32build_part_ht_brand_range_kernelEPKjS1_ijjPjS2_i_param_3];
	ld.param.u32 	%r10, [_ZN8l3_fused32build_part_ht_brand_range_kernelEPKjS1_ijjPjS2_i_param_4];
	ld.param.u64 	%rd4, [_ZN8l3_fused32build_part_ht_brand_range_kernelEPKjS1_ijjPjS2_i_param_5];
	ld.param.u64 	%rd5, [_ZN8l3_fused32build_part_ht_brand_range_kernelEPKjS1_ijjPjS2_i_param_6];
	ld.param.u32 	%r11, [_ZN8l3_fused32build_part_ht_brand_range_kernelEPKjS1_ijjPjS2_i_param_7];
	mov.u32 	%r13, %ctaid.x;
	mov.u32 	%r14, %ntid.x;
	mov.u32 	%r15, %tid.x;
	mad.lo.s32 	%r1, %r13, %r14, %r15;
	setp.ge.s32 	%p1, %r1, %r12;
	@%p1 bra 	$L__BB2_7;
	cvta.to.global.u64 	%rd6, %rd3;
	mul.wide.s32 	%rd7, %r1, 4;
	add.s64 	%rd8, %rd6, %rd7;
	ld.global.nc.u32 	%r2, [%rd8];
	setp.lt.u32 	%p2, %r2, %r9;
	setp.gt.u32 	%p3, %r2, %r10;
	or.pred  	%p4, %p2, %p3;
	@%p4 bra 	$L__BB2_7;
	cvta.to.global.u64 	%rd9, %rd2;
	add.s64 	%rd11, %rd9, %rd7;
	ld.global.nc.u32 	%r3, [%rd11];
	setp.lt.s32 	%p5, %r11, 1;
	@%p5 bra 	$L__BB2_7;
	shr.u32 	%r17, %r3, 16;
	xor.b32  	%r18, %r17, %r3;
	mul.lo.s32 	%r19, %r18, -2048144789;
	shr.u32 	%r20, %r19, 13;
	xor.b32  	%r21, %r20, %r19;
	mul.lo.s32 	%r22, %r21, -1028477387;
	cvta.to.global.u64 	%rd1, %rd4;
	shr.u32 	%r23, %r22, 16;
	xor.b32  	%r24, %r23, %r22;
	rem.u32 	%r28, %r24, %r11;
	mov.b32 	%r29, 0;
	bra.uni 	$L__BB2_5;
$L__BB2_4:
	add.s32 	%r27, %r28, 1;
	setp.eq.s32 	%p9, %r27, %r11;
	selp.b32 	%r28, 0, %r27, %p9;
	add.s32 	%r29, %r29, 1;
	setp.eq.s32 	%p10, %r29, %r11;
	@%p10 bra 	$L__BB2_7;
$L__BB2_5:
	mul.wide.u32 	%rd12, %r28, 4;
	add.s64 	%rd13, %rd1, %rd12;
	atom.relaxed.global.cas.b32 	%r25, [%rd13], -1, %r3;
	setp.ne.s32 	%p6, %r25, -1;
	setp.ne.s32 	%p7, %r25, %r3;
	and.pred  	%p8, %p6, %p7;
	@%p8 bra 	$L__BB2_4;
	cvta.to.global.u64 	%rd14, %rd5;
	add.s64 	%rd16, %rd14, %rd12;
	st.global.u32 	[%rd16], %r2;
$L__BB2_7:
	ret;

}
	// .globl	_ZN8l3_fused32build_part_ht_brand_exact_kernelEPKjS1_ijPji
.visible .entry _ZN8l3_fused32build_part_ht_brand_exact_kernelEPKjS1_ijPji(
	.param .u64 .ptr .align 1 _ZN8l3_fused32build_part_ht_brand_exact_kernelEPKjS1_ijPji_param_0,
	.param .u64 .ptr .align 1 _ZN8l3_fused32build_part_ht_brand_exact_kernelEPKjS1_ijPji_param_1,
	.param .u32 _ZN8l3_fused32build_part_ht_brand_exact_kernelEPKjS1_ijPji_param_2,
	.param .u32 _ZN8l3_fused32build_part_ht_brand_exact_kernelEPKjS1_ijPji_param_3,
	.param .u64 .ptr .align 1 _ZN8l3_fused32build_part_ht_brand_exact_kernelEPKjS1_ijPji_param_4,
	.param .u32 _ZN8l3_fused32build_part_ht_brand_exact_kernelEPKjS1_ijPji_param_5
)
{
	.reg .pred 	%p<10>;
	.reg .b32 	%r<29>;
	.reg .b64 	%rd<13>;

	ld.param.u64 	%rd2, [_ZN8l3_fused32build_part_ht_brand_exact_kernelEPKjS1_ijPji_param_0];
	ld.param.u64 	%rd3, [_ZN8l3_fused32build_part_ht_brand_exact_kernelEPKjS1_ijPji_param_1];
	ld.param.u32 	%r10, [_ZN8l3_fused32build_part_ht_brand_exact_kernelEPKjS1_ijPji_param_2];
	ld.param.u32 	%r8, [_ZN8l3_fused32build_part_ht_brand_exact_kernelEPKjS1_ijPji_param_3];
	ld.param.u64 	%rd4, [_ZN8l3_fused32build_part_ht_brand_exact_kernelEPKjS1_ijPji_param_4];
	ld.param.u32 	%r9, [_ZN8l3_fused32build_part_ht_brand_exact_kernelEPKjS1_ijPji_param_5];
	mov.u32 	%r11, %ctaid.x;
	mov.u32 	%r12, %ntid.x;
	mov.u32 	%r13, %tid.x;
	mad.lo.s32 	%r1, %r11, %r12, %r13;
	setp.ge.s32 	%p1, %r1, %r10;
	@%p1 bra 	$L__BB3_5;
	cvta.to.global.u64 	%rd5, %rd3;
	mul.wide.s32 	%rd6, %r1, 4;
	add.s64 	%rd7, %rd5, %rd6;
	ld.global.nc.u32 	%r14, [%rd7];
	setp.ne.s32 	%p2, %r14, %r8;
	@%p2 bra 	$L__BB3_5;
	cvta.to.global.u64 	%rd8, %rd2;
	add.s64 	%rd10, %rd8, %rd6;
	ld.global.nc.u32 	%r2, [%rd10];
	setp.lt.s32 	%p3, %r9, 1;
	@%p3 bra 	$L__BB3_5;
	shr.u32 	%r16, %r2, 16;
	xor.b32  	%r17, %r16, %r2;
	mul.lo.s32 	%r18, %r17, -2048144789;
	shr.u32 	%r19, %r18, 13;
	xor.b32  	%r20, %r19, %r18;
	mul.lo.s32 	%r21, %r20, -1028477387;
	cvta.to.global.u64 	%rd1, %rd4;
	shr.u32 	%r22, %r21, 16;
	xor.b32  	%r23, %r22, %r21;
	rem.u32 	%r27, %r23, %r9;
	mov.b32 	%r28, 0;
$L__BB3_4:
	mul.wide.u32 	%rd11, %r27, 4;
	add.s64 	%rd12, %rd1, %rd11;
	atom.relaxed.global.cas.b32 	%r24, [%rd12], -1, %r2;
	setp.ne.s32 	%p4, %r24, -1;
	setp.ne.s32 	%p5, %r24, %r2;
	and.pred  	%p6, %p4, %p5;
	add.s32 	%r26, %r27, 1;
	setp.eq.s32 	%p7, %r26, %r9;
	selp.b32 	%r27, 0, %r26, %p7;
	add.s32 	%r28, %r28, 1;
	setp.lt.s32 	%p8, %r28, %r9;
	and.pred  	%p9, %p6, %p8;
	@%p9 bra 	$L__BB3_4;
$L__BB3_5:
	ret;

}
	// .globl	_ZN8l3_fused25build_part_ht_mfgr_kernelEPKjS1_ijjPji
.visible .entry _ZN8l3_fused25build_part_ht_mfgr_kernelEPKjS1_ijjPji(
	.param .u64 .ptr .align 1 _ZN8l3_fused25build_part_ht_mfgr_kernelEPKjS1_ijjPji_param_0,
	.param .u64 .ptr .align 1 _ZN8l3_fused25build_part_ht_mfgr_kernelEPKjS1_ijjPji_param_1,
	.param .u32 _ZN8l3_fused25build_part_ht_mfgr_kernelEPKjS1_ijjPji_param_2,
	.param .u32 _ZN8l3_fused25build_part_ht_mfgr_kernelEPKjS1_ijjPji_param_3,
	.param .u32 _ZN8l3_fused25build_part_ht_mfgr_kernelEPKjS1_ijjPji_param_4,
	.param .u64 .ptr .align 1 _ZN8l3_fused25build_part_ht_mfgr_kernelEPKjS1_ijjPji_param_5,
	.param .u32 _ZN8l3_fused25build_part_ht_mfgr_kernelEPKjS1_ijjPji_param_6
)
{
	.reg .pred 	%p<12>;
	.reg .b32 	%r<30>;
	.reg .b64 	%rd<13>;

	ld.param.u64 	%rd2, [_ZN8l3_fused25build_part_ht_mfgr_kernelEPKjS1_ijjPji_param_0];
	ld.param.u64 	%rd3, [_ZN8l3_fused25build_part_ht_mfgr_kernelEPKjS1_ijjPji_param_1];
	ld.param.u32 	%r11, [_ZN8l3_fused25build_part_ht_mfgr_kernelEPKjS1_ijjPji_param_2];
	ld.param.u32 	%r8, [_ZN8l3_fused25build_part_ht_mfgr_kernelEPKjS1_ijjPji_param_3];
	ld.param.u32 	%r9, [_ZN8l3_fused25build_part_ht_mfgr_kernelEPKjS1_ijjPji_param_4];
	ld.param.u64 	%rd4, [_ZN8l3_fused25build_part_ht_mfgr_kernelEPKjS1_ijjPji_param_5];
	ld.param.u32 	%r10, [_ZN8l3_fused25build_part_ht_mfgr_kernelEPKjS1_ijjPji_param_6];
	mov.u32 	%r12, %ctaid.x;
	mov.u32 	%r13, %ntid.x;
	mov.u32 	%r14, %tid.x;
	mad.lo.s32 	%r1, %r12, %r13, %r14;
	setp.ge.s32 	%p1, %r1, %r11;
	@%p1 bra 	$L__BB4_5;
	cvta.to.global.u64 	%rd5, %rd3;
	mul.wide.s32 	%rd6, %r1, 4;
	add.s64 	%rd7, %rd5, %rd6;
	ld.global.nc.u32 	%r15, [%rd7];
	setp.ne.s32 	%p2, %r15, %r8;
	setp.ne.s32 	%p3, %r15, %r9;
	and.pred  	%p4, %p2, %p3;
	@%p4 bra 	$L__BB4_5;
	cvta.to.global.u64 	%rd8, %rd2;
	add.s64 	%rd10, %rd8, %rd6;
	ld.global.nc.u32 	%r2, [%rd10];
	setp.lt.s32 	%p5, %r10, 1;
	@%p5 bra 	$L__BB4_5;
	shr.u32 	%r17, %r2, 16;
	xor.b32  	%r18, %r17, %r2;
	mul.lo.s32 	%r19, %r18, -2048144789;
	shr.u32 	%r20, %r19, 13;
	xor.b32  	%r21, %r20, %r19;
	mul.lo.s32 	%r22, %r21, -1028477387;
	cvta.to.global.u64 	%rd1, %rd4;
	shr.u32 	%r23, %r22, 16;
	xor.b32  	%r24, %r23, %r22;
	rem.u32 	%r28, %r24, %r10;
	mov.b32 	%r29, 0;
$L__BB4_4:
	mul.wide.u32 	%rd11, %r28, 4;
	add.s64 	%rd12, %rd1, %rd11;
	atom.relaxed.global.cas.b32 	%r25, [%rd12], -1, %r2;
	setp.ne.s32 	%p6, %r25, -1;
	setp.ne.s32 	%p7, %r25, %r2;
	and.pred  	%p8, %p6, %p7;
	add.s32 	%r27, %r28, 1;
	setp.eq.s32 	%p9, %r27, %r10;
	selp.b32 	%r28, 0, %r27, %p9;
	add.s32 	%r29, %r29, 1;
	setp.lt.s32 	%p10, %r29, %r10;
	and.pred  	%p11, %p8, %p10;
	@%p11 bra 	$L__BB4_4;
$L__BB4_5:
	ret;

}
	// .globl	_ZN8l3_fused34build_part_ht_mfgr_category_kernelEPKjS1_S1_ijjPjS2_i
.visible .entry _ZN8l3_fused34build_part_ht_mfgr_category_kernelEPKjS1_S1_ijjPjS2_i(
	.param .u64 .ptr .align 1 _ZN8l3_fused34build_part_ht_mfgr_category_kernelEPKjS1_S1_ijjPjS2_i_param_0,
	.param .u64 .ptr .align 1 _ZN8l3_fused34build_part_ht_mfgr_category_kernelEPKjS1_S1_ijjPjS2_i_param_1,
	.param .u64 .ptr .align 1 _ZN8l3_fused34build_part_ht_mfgr_category_kernelEPKjS1_S1_ijjPjS2_i_param_2,
	.param .u32 _ZN8l3_fused34build_part_ht_mfgr_category_kernelEPKjS1_S1_ijjPjS2_i_param_3,
	.param .u32 _ZN8l3_fused34build_part_ht_mfgr_category_kernelEPKjS1_S1_ijjPjS2_i_param_4,
	.param .u32 _ZN8l3_fused34build_part_ht_mfgr_category_kernelEPKjS1_S1_ijjPjS2_i_param_5,
	.param .u64 .ptr .align 1 _ZN8l3_fused34build_part_ht_mfgr_category_kernelEPKjS1_S1_ijjPjS2_i_param_6,
	.param .u64 .ptr .align 1 _ZN8l3_fused34build_part_ht_mfgr_category_kernelEPKjS1_S1_ijjPjS2_i_param_7,
	.param .u32 _ZN8l3_fused34build_part_ht_mfgr_category_kernelEPKjS1_S1_ijjPjS2_i_param_8
)
{
	.reg .pred 	%p<11>;
	.reg .b32 	%r<31>;
	.reg .b64 	%rd<20>;

	ld.param.u64 	%rd2, [_ZN8l3_fused34build_part_ht_mfgr_category_kernelEPKjS1_S1_ijjPjS2_i_param_0];
	ld.param.u64 	%rd3, [_ZN8l3_fused34build_part_ht_mfgr_category_kernelEPKjS1_S1_ijjPjS2_i_param_1];
	ld.param.u64 	%rd4, [_ZN8l3_fused34build_part_ht_mfgr_category_kernelEPKjS1_S1_ijjPjS2_i_param_2];
	ld.param.u32 	%r12, [_ZN8l3_fused34build_part_ht_mfgr_category_kernelEPKjS1_S1_ijjPjS2_i_param_3];
	ld.param.u32 	%r9, [_ZN8l3_fused34build_part_ht_mfgr_category_kernelEPKjS1_S1_ijjPjS2_i_param_4];
	ld.param.u32 	%r10, [_ZN8l3_fused34build_part_ht_mfgr_category_kernelEPKjS1_S1_ijjPjS2_i_param_5];
	ld.param.u64 	%rd5, [_ZN8l3_fused34build_part_ht_mfgr_category_kernelEPKjS1_S1_ijjPjS2_i_param_6];
	ld.param.u64 	%rd6, [_ZN8l3_fused34build_part_ht_mfgr_category_kernelEPKjS1_S1_ijjPjS2_i_param_7];
	ld.param.u32 	%r11, [_ZN8l3_fused34build_part_ht_mfgr_category_kernelEPKjS1_S1_ijjPjS2_i_param_8];
	mov.u32 	%r13, %ctaid.x;
	mov.u32 	%r14, %ntid.x;
	mov.u32 	%r15, %tid.x;
	mad.lo.s32 	%r1, %r13, %r14, %r15;
	setp.ge.s32 	%p1, %r1, %r12;
	@%p1 bra 	$L__BB5_7;
	cvta.to.global.u64 	%rd7, %rd3;
	mul.wide.s32 	%rd8, %r1, 4;
	add.s64 	%rd9, %rd7, %rd8;
	ld.global.nc.u32 	%r16, [%rd9];
	setp.ne.s32 	%p2, %r16, %r9;
	setp.ne.s32 	%p3, %r16, %r10;
	and.pred  	%p4, %p2, %p3;
	@%p4 bra 	$L__BB5_7;
	cvta.to.global.u64 	%rd10, %rd2;
	add.s64 	%rd12, %rd10, %rd8;
	ld.global.nc.u32 	%r2, [%rd12];
	cvta.to.global.u64 	%rd13, %rd4;
	add.s64 	%rd14, %rd13, %rd8;
	ld.global.nc.u32 	%r3, [%rd14];
	setp.lt.s32 	%p5, %r11, 1;
	@%p5 bra 	$L__BB5_7;
	shr.u32 	%r18, %r2, 16;
	xor.b32  	%r19, %r18, %r2;
	mul.lo.s32 	%r20, %r19, -2048144789;
	shr.u32 	%r21, %r20, 13;
	xor.b32  	%r22, %r21, %r20;
	mul.lo.s32 	%r23, %r22, -1028477387;
	cvta.to.global.u64 	%rd1, %rd5;
	shr.u32 	%r24, %r23, 16;
	xor.b32  	%r25, %r24, %r23;
	rem.u32 	%r29, %r25, %r11;
	mov.b32 	%r30, 0;
	bra.uni 	$L__BB5_5;
$L__BB5_4:
	add.s32 	%r28, %r29, 1;
	setp.eq.s32 	%p9, %r28, %r11;
	selp.b32 	%r29, 0, %r28, %p9;
	add.s32 	%r30, %r30, 1;
	setp.eq.s32 	%p10, %r30, %r11;
	@%p10 bra 	$L__BB5_7;
$L__BB5_5:
	mul.wide.u32 	%rd15, %r29, 4;
	add.s64 	%rd16, %rd1, %rd15;
	atom.relaxed.global.cas.b32 	%r26, [%rd16], -1, %r2;
	setp.ne.s32 	%p6, %r26, -1;
	setp.ne.s32 	%p7, %r26, %r2;
	and.pred  	%p8, %p6, %p7;
	@%p8 bra 	$L__BB5_4;
	cvta.to.global.u64 	%rd17, %rd6;
	add.s64 	%rd19, %rd17, %rd15;
	st.global.u32 	[%rd19], %r3;
$L__BB5_7:
	ret;

}
	// .globl	_ZN8l3_fused35build_part_ht_category_brand_kernelEPKjS1_S1_ijPjS2_i
.visible .entry _ZN8l3_fused35build_part_ht_category_brand_kernelEPKjS1_S1_ijPjS2_i(
	.param .u64 .ptr .align 1 _ZN8l3_fused35build_part_ht_category_brand_kernelEPKjS1_S1_ijPjS2_i_param_0,
	.param .u64 .ptr .align 1 _ZN8l3_fused35build_part_ht_category_brand_kernelEPKjS1_S1_ijPjS2_i_param_1,
	.param .u64 .ptr .align 1 _ZN8l3_fused35build_part_ht_category_brand_kernelEPKjS1_S1_ijPjS2_i_param_2,
	.param .u32 _ZN8l3_fused35build_part_ht_category_brand_kernelEPKjS1_S1_ijPjS2_i_param_3,
	.param .u32 _ZN8l3_fused35build_part_ht_category_brand_kernelEPKjS1_S1_ijPjS2_i_param_4,
	.param .u64 .ptr .align 1 _ZN8l3_fused35build_part_ht_category_brand_kernelEPKjS1_S1_ijPjS2_i_param_5,
	.param .u64 .ptr .align 1 _ZN8l3_fused35build_part_ht_category_brand_kernelEPKjS1_S1_ijPjS2_i_param_6,
	.param .u32 _ZN8l3_fused35build_part_ht_category_brand_kernelEPKjS1_S1_ijPjS2_i_param_7
)
{
	.reg .pred 	%p<9>;
	.reg .b32 	%r<30>;
	.reg .b64 	%rd<20>;

	ld.param.u64 	%rd2, [_ZN8l3_fused35build_part_ht_category_brand_kernelEPKjS1_S1_ijPjS2_i_param_0];
	ld.param.u64 	%rd3, [_ZN8l3_fused35build_part_ht_category_brand_kernelEPKjS1_S1_ijPjS2_i_param_1];
	ld.param.u64 	%rd4, [_ZN8l3_fused35build_part_ht_category_brand_kernelEPKjS1_S1_ijPjS2_i_param_2];
	ld.param.u32 	%r11, [_ZN8l3_fused35build_part_ht_category_brand_kernelEPKjS1_S1_ijPjS2_i_param_3];
	ld.param.u32 	%r9, [_ZN8l3_fused35build_part_ht_category_brand_kernelEPKjS1_S1_ijPjS2_i_param_4];
	ld.param.u64 	%rd5, [_ZN8l3_fused35build_part_ht_category_brand_kernelEPKjS1_S1_ijPjS2_i_param_5];
	ld.param.u64 	%rd6, [_ZN8l3_fused35build_part_ht_category_brand_kernelEPKjS1_S1_ijPjS2_i_param_6];
	ld.param.u32 	%r10, [_ZN8l3_fused35build_part_ht_category_brand_kernelEPKjS1_S1_ijPjS2_i_param_7];
	mov.u32 	%r12, %ctaid.x;
	mov.u32 	%r13, %ntid.x;
	mov.u32 	%r14, %tid.x;
	mad.lo.s32 	%r1, %r12, %r13, %r14;
	setp.ge.s32 	%p1, %r1, %r11;
	@%p1 bra 	$L__BB6_7;
	cvta.to.global.u64 	%rd7, %rd3;
	mul.wide.s32 	%rd8, %r1, 4;
	add.s64 	%rd9, %rd7, %rd8;
	ld.global.nc.u32 	%r15, [%rd9];
	setp.ne.s32 	%p2, %r15, %r9;
	@%p2 bra 	$L__BB6_7;
	cvta.to.global.u64 	%rd10, %rd2;
	add.s64 	%rd12, %rd10, %rd8;
	ld.global.nc.u32 	%r2, [%rd12];
	cvta.to.global.u64 	%rd13, %rd4;
	add.s64 	%rd14, %rd13, %rd8;
	ld.global.nc.u32 	%r3, [%rd14];
	setp.lt.s32 	%p3, %r10, 1;
	@%p3 bra 	$L__BB6_7;
	shr.u32 	%r17, %r2, 16;
	xor.b32  	%r18, %r17, %r2;
	mul.lo.s32 	%r19, %r18, -2048144789;
	shr.u32 	%r20, %r19, 13;
	xor.b32  	%r21, %r20, %r19;
	mul.lo.s32 	%r22, %r21, -1028477387;
	cvta.to.global.u64 	%rd1, %rd5;
	shr.u32 	%r23, %r22, 16;
	xor.b32  	%r24, %r23, %r22;
	rem.u32 	%r28, %r24, %r10;
	mov.b32 	%r29, 0;
	bra.uni 	$L__BB6_5;
$L__BB6_4:
	add.s32 	%r27, %r28, 1;
	setp.eq.s32 	%p7, %r27, %r10;
	selp.b32 	%r28, 0, %r27, %p7;
	add.s32 	%r29, %r29, 1;
	setp.eq.s32 	%p8, %r29, %r10;
	@%p8 bra 	$L__BB6_7;
$L__BB6_5:
	mul.wide.u32 	%rd15, %r28, 4;
	add.s64 	%rd16, %rd1, %rd15;
	atom.relaxed.global.cas.b32 	%r25, [%rd16], -1, %r2;
	setp.ne.s32 	%p4, %r25, -1;
	setp.ne.s32 	%p5, %r25, %r2;
	and.pred  	%p6, %p4, %p5;
	@%p6 bra 	$L__BB6_4;
	cvta.to.global.u64 	%rd17, %rd6;
	add.s64 	%rd19, %rd17, %rd15;
	st.global.u32 	[%rd19], %r3;
$L__BB6_7:
	ret;

}
	// .globl	_ZN8l3_fused36build_supplier_ht_nation_city_kernelEPKjS1_S1_ijPjS2_i
.visible .entry _ZN8l3_fused36build_supplier_ht_nation_city_kernelEPKjS1_S1_ijPjS2_i(
	.param .u64 .ptr .align 1 _ZN8l3_fused36build_supplier_ht_nation_city_kernelEPKjS1_S1_ijPjS2_i_param_0,
	.param .u64 .ptr .align 1 _ZN8l3_fused36build_supplier_ht_nation_city_kernelEPKjS1_S1_ijPjS2_i_param_1,
	.param .u64 .ptr .align 1 _ZN8l3_fused36build_supplier_ht_nation_city_kernelEPKjS1_S1_ijPjS2_i_param_2,
	.param .u32 _ZN8l3_fused36build_supplier_ht_nation_city_kernelEPKjS1_S1_ijPjS2_i_param_3,
	.param .u32 _ZN8l3_fused36build_supplier_ht_nation_city_kernelEPKjS1_S1_ijPjS2_i_param_4,
	.param .u64 .ptr .align 1 _ZN8l3_fused36build_supplier_ht_nation_city_kernelEPKjS1_S1_ijPjS2_i_param_5,
	.param .u64 .ptr .align 1 _ZN8l3_fused36build_supplier_ht_nation_city_kernelEPKjS1_S1_ijPjS2_i_param_6,
	.param .u32 _ZN8l3_fused36build_supplier_ht_nation_city_kernelEPKjS1_S1_ijPjS2_i_param_7
)
{
	.reg .pred 	%p<9>;
	.reg .b32 	%r<30>;
	.reg .b64 	%rd<20>;

	ld.param.u64 	%rd2, [_ZN8l3_fused36build_supplier_ht_nation_city_kernelEPKjS1_S1_ijPjS2_i_param_0];
	ld.param.u64 	%rd3, [_ZN8l3_fused36build_supplier_ht_nation_city_kernelEPKjS1_S1_ijPjS2_i_param_1];
	ld.param.u64 	%rd4, [_ZN8l3_fused36build_supplier_ht_nation_city_kernelEPKjS1_S1_ijPjS2_i_param_2];
	ld.param.u32 	%r11, [_ZN8l3_fused36build_supplier_ht_nation_city_kernelEPKjS1_S1_ijPjS2_i_param_3];
	ld.param.u32 	%r9, [_ZN8l3_fused36build_supplier_ht_nation_city_kernelEPKjS1_S1_ijPjS2_i_param_4];
	ld.param.u64 	%rd5, [_ZN8l3_fused36build_supplier_ht_nation_city_kernelEPKjS1_S1_ijPjS2_i_param_5];
	ld.param.u64 	%rd6, [_ZN8l3_fused36build_supplier_ht_nation_city_kernelEPKjS1_S1_ijPjS2_i_param_6];
	ld.param.u32 	%r10, [_ZN8l3_fused36build_supplier_ht_nation_city_kernelEPKjS1_S1_ijPjS2_i_param_7];
	mov.u32 	%r12, %ctaid.x;
	mov.u32 	%r13, %ntid.x;
	mov.u32 	%r14, %tid.x;
	mad.lo.s32 	%r1, %r12, %r13, %r14;
	setp.ge.s32 	%p1, %r1, %r11;
	@%p1 bra 	$L__BB7_7;
	cvta.to.global.u64 	%rd7, %rd3;
	mul.wide.s32 	%rd8, %r1, 4;
	add.s64 	%rd9, %rd7, %rd8;
	ld.global.nc.u32 	%r15, [%rd9];
	setp.ne.s32 	%p2, %r15, %r9;
	@%p2 bra 	$L__BB7_7;
	cvta.to.global.u64 	%rd10, %rd2;
	add.s64 	%rd12, %rd10, %rd8;
	ld.global.nc.u32 	%r2, [%rd12];
	cvta.to.global.u64 	%rd13, %rd4;
	add.s64 	%rd14, %rd13, %rd8;
	ld.global.nc.u32 	%r3, [%rd14];
	setp.lt.s32 	%p3, %r10, 1;
	@%p3 bra 	$L__BB7_7;
	shr.u32 	%r17, %r2, 16;
	xor.b32  	%r18, %r17, %r2;
	mul.lo.s32 	%r19, %r18, -2048144789;
	shr.u32 	%r20, %r19, 13;
	xor.b32  	%r21, %r20, %r19;
	mul.lo.s32 	%r22, %r21, -1028477387;
	cvta.to.global.u64 	%rd1, %rd5;
	shr.u32 	%r23, %r22, 16;
	xor.b32  	%r24, %r23, %r22;
	rem.u32 	%r28, %r24, %r10;
	mov.b32 	%r29, 0;
	bra.uni 	$L__BB7_5;
$L__BB7_4:
	add.s32 	%r27, %r28, 1;
	setp.eq.s32 	%p7, %r27, %r10;
	selp.b32 	%r28, 0, %r27, %p7;
	add.s32 	%r29, %r29, 1;
	setp.eq.s32 	%p8, %r29, %r10;
	@%p8 bra 	$L__BB7_7;
$L__BB7_5:
	mul.wide.u32 	%rd15, %r28, 4;
	add.s64 	%rd16, %rd1, %rd15;
	atom.relaxed.global.cas.b32 	%r25, [%rd16], -1, %r2;
	setp.ne.s32 	%p4, %r25, -1;
	setp.ne.s32 	%p5, %r25, %r2;
	and.pred  	%p6, %p4, %p5;
	@%p6 bra 	$L__BB7_4;
	cvta.to.global.u64 	%rd17, %rd6;
	add.s64 	%rd19, %rd17, %rd15;
	st.global.u32 	[%rd19], %r3;
$L__BB7_7:
	ret;

}
	// .globl	_ZN8l3_fused31build_supplier_ht_region_kernelEPKjS1_ijPji
.visible .entry _ZN8l3_fused31build_supplier_ht_region_kernelEPKjS1_ijPji(
	.param .u64 .ptr .align 1 _ZN8l3_fused31build_supplier_ht_region_kernelEPKjS1_ijPji_param_0,
	.param .u64 .ptr .align 1 _ZN8l3_fused31build_supplier_ht_region_kernelEPKjS1_ijPji_param_1,
	.param .u32 _ZN8l3_fused31build_supplier_ht_region_kernelEPKjS1_ijPji_param_2,
	.param .u32 _ZN8l3_fused31build_supplier_ht_region_kernelEPKjS1_ijPji_param_3,
	.param .u64 .ptr .align 1 _ZN8l3_fused31build_supplier_ht_region_kernelEPKjS1_ijPji_param_4,
	.param .u32 _ZN8l3_fused31build_supplier_ht_region_kernelEPKjS1_ijPji_param_5
)
{
	.reg .pred 	%p<10>;
	.reg .b32 	%r<29>;
	.reg .b64 	%rd<13>;

	ld.param.u64 	%rd2, [_ZN8l3_fused31build_supplier_ht_region_kernelEPKjS1_ijPji_param_0];
	ld.param.u64 	%rd3, [_ZN8l3_fused31build_supplier_ht_region_kernelEPKjS1_ijPji_param_1];
	ld.param.u32 	%r10, [_ZN8l3_fused31build_supplier_ht_region_kernelEPKjS1_ijPji_param_2];
	ld.param.u32 	%r8, [_ZN8l3_fused31build_supplier_ht_region_kernelEPKjS1_ijPji_param_3];
	ld.param.u64 	%rd4, [_ZN8l3_fused31build_supplier_ht_region_kernelEPKjS1_ijPji_param_4];
	ld.param.u32 	%r9, [_ZN8l3_fused31build_supplier_ht_region_kernelEPKjS1_ijPji_param_5];
	mov.u32 	%r11, %ctaid.x;
	mov.u32 	%r12, %ntid.x;
	mov.u32 	%r13, %tid.x;
	mad.lo.s32 	%r1, %r11, %r12, %r13;
	setp.ge.s32 	%p1, %r1, %r10;
	@%p1 bra 	$L__BB8_5;
	cvta.to.global.u64 	%rd5, %rd3;
	mul.wide.s32 	%rd6, %r1, 4;
	add.s64 	%rd7, %rd5, %rd6;
	ld.global.nc.u32 	%r14, [%rd7];
	setp.ne.s32 	%p2, %r14, %r8;
	@%p2 bra 	$L__BB8_5;
	cvta.to.global.u64 	%rd8, %rd2;
	add.s64 	%rd10, %rd8, %rd6;
	ld.global.nc.u32 	%r2, [%rd10];
	setp.lt.s32 	%p3, %r9, 1;
	@%p3 bra 	$L__BB8_5;
	shr.u32 	%r16, %r2, 16;
	xor.b32  	%r17, %r16, %r2;
	mul.lo.s32 	%r18, %r17, -2048144789;
	shr.u32 	%r19, %r18, 13;
	xor.b32  	%r20, %r19, %r18;
	mul.lo.s32 	%r21, %r20, -1028477387;
	cvta.to.global.u64 	%rd1, %rd4;
	shr.u32 	%r22, %r21, 16;
	xor.b32  	%r23, %r22, %r21;
	rem.u32 	%r27, %r23, %r9;
	mov.b32 	%r28, 0;
$L__BB8_4:
	mul.wide.u32 	%rd11, %r27, 4;
	add.s64 	%rd12, %rd1, %rd11;
	atom.relaxed.global.cas.b32 	%r24, [%rd12], -1, %r2;
	setp.ne.s32 	%p4, %r24, -1;
	setp.ne.s32 	%p5, %r24, %r2;
	and.pred  	%p6, %p4, %p5;
	add.s32 	%r26, %r27, 1;
	setp.eq.s32 	%p7, %r26, %r9;
	selp.b32 	%r27, 0, %r26, %p7;
	add.s32 	%r28, %r28, 1;
	setp.lt.s32 	%p8, %r28, %r9;
	and.pred  	%p9, %p6, %p8;
	@%p9 bra 	$L__BB8_4;
$L__BB8_5:
	ret;

}
	// .globl	_ZN8l3_fused38build_supplier_ht_region_nation_kernelEPKjS1_S1_ijPjS2_i
.visible .entry _ZN8l3_fused38build_supplier_ht_region_nation_kernelEPKjS1_S1_ijPjS2_i(
	.param .u64 .ptr .align 1 _ZN8l3_fused38build_supplier_ht_region_nation_kernelEPKjS1_S1_ijPjS2_i_param_0,
	.param .u64 .ptr .align 1 _ZN8l3_fused38build_supplier_ht_region_nation_kernelEPKjS1_S1_ijPjS2_i_param_1,
	.param .u64 .ptr .align 1 _ZN8l3_fused38build_supplier_ht_region_nation_kernelEPKjS1_S1_ijPjS2_i_param_2,
	.param .u32 _ZN8l3_fused38build_supplier_ht_region_nation_kernelEPKjS1_S1_ijPjS2_i_param_3,
	.param .u32 _ZN8l3_fused38build_supplier_ht_region_nation_kernelEPKjS1_S1_ijPjS2_i_param_4,
	.param .u64 .ptr .align 1 _ZN8l3_fused38build_supplier_ht_region_nation_kernelEPKjS1_S1_ijPjS2_i_param_5,
	.param .u64 .ptr .align 1 _ZN8l3_fused38build_supplier_ht_region_nation_kernelEPKjS1_S1_ijPjS2_i_param_6,
	.param .u32 _ZN8l3_fused38build_supplier_ht_region_nation_kernelEPKjS1_S1_ijPjS2_i_param_7
)
{
	.reg .pred 	%p<9>;
	.reg .b32 	%r<30>;
	.reg .b64 	%rd<20>;

	ld.param.u64 	%rd2, [_ZN8l3_fused38build_supplier_ht_region_nation_kernelEPKjS1_S1_ijPjS2_i_param_0];
	ld.param.u64 	%rd3, [_ZN8l3_fused38build_supplier_ht_region_nation_kernelEPKjS1_S1_ijPjS2_i_param_1];
	ld.param.u64 	%rd4, [_ZN8l3_fused38build_supplier_ht_region_nation_kernelEPKjS1_S1_ijPjS2_i_param_2];
	ld.param.u32 	%r11, [_ZN8l3_fused38build_supplier_ht_region_nation_kernelEPKjS1_S1_ijPjS2_i_param_3];
	ld.param.u32 	%r9, [_ZN8l3_fused38build_supplier_ht_region_nation_kernelEPKjS1_S1_ijPjS2_i_param_4];
	ld.param.u64 	%rd5, [_ZN8l3_fused38build_supplier_ht_region_nation_kernelEPKjS1_S1_ijPjS2_i_param_5];
	ld.param.u64 	%rd6, [_ZN8l3_fused38build_supplier_ht_region_nation_kernelEPKjS1_S1_ijPjS2_i_param_6];
	ld.param.u32 	%r10, [_ZN8l3_fused38build_supplier_ht_region_nation_kernelEPKjS1_S1_ijPjS2_i_param_7];
	mov.u32 	%r12, %ctaid.x;
	mov.u32 	%r13, %ntid.x;
	mov.u32 	%r14, %tid.x;
	mad.lo.s32 	%r1, %r12, %r13, %r14;
	setp.ge.s32 	%p1, %r1, %r11;
	@%p1 bra 	$L__BB9_7;
	cvta.to.global.u64 	%rd7, %rd3;
	mul.wide.s32 	%rd8, %r1, 4;
	add.s64 	%rd9, %rd7, %rd8;
	ld.global.nc.u32 	%r15, [%rd9];
	setp.ne.s32 	%p2, %r15, %r9;
	@%p2 bra 	$L__BB9_7;
	cvta.to.global.u64 	%rd10, %rd2;
	add.s64 	%rd12, %rd10, %rd8;
	ld.global.nc.u32 	%r2, [%rd12];
	cvta.to.global.u64 	%rd13, %rd4;
	add.s64 	%rd14, %rd13, %rd8;
	ld.global.nc.u32 	%r3, [%rd14];
	setp.lt.s32 	%p3, %r10, 1;
	@%p3 bra 	$L__BB9_7;
	shr.u32 	%r17, %r2, 16;
	xor.b32  	%r18, %r17, %r2;
	mul.lo.s32 	%r19, %r18, -2048144789;
	shr.u32 	%r20, %r19, 13;
	xor.b32  	%r21, %r20, %r19;
	mul.lo.s32 	%r22, %r21, -1028477387;
	cvta.to.global.u64 	%rd1, %rd5;
	shr.u32 	%r23, %r22, 16;
	xor.b32  	%r24, %r23, %r22;
	rem.u32 	%r28, %r24, %r10;
	mov.b32 	%r29, 0;
	bra.uni 	$L__BB9_5;
$L__BB9_4:
	add.s32 	%r27, %r28, 1;
	setp.eq.s32 	%p7, %r27, %r10;
	selp.b32 	%r28, 0, %r27, %p7;
	add.s32 	%r29, %r29, 1;
	setp.eq.s32 	%p8, %r29, %r10;
	@%p8 bra 	$L__BB9_7;
$L__BB9_5:
	mul.wide.u32 	%rd15, %r28, 4;
	add.s64 	%rd16, %rd1, %rd15;
	atom.relaxed.global.cas.b32 	%r25, [%rd16], -1, %r2;
	setp.ne.s32 	%p4, %r25, -1;
	setp.ne.s32 	%p5, %r25, %r2;
	and.pred  	%p6, %p4, %p5;
	@%p6 bra 	$L__BB9_4;
	cvta.to.global.u64 	%rd17, %rd6;
	add.s64 	%rd19, %rd17, %rd15;
	st.global.u32 	[%rd19], %r3;
$L__BB9_7:
	ret;

}
	// .globl	_ZN8l3_fused31build_customer_ht_region_kernelEPKjS1_S1_ijPjS2_i
.visible .entry _ZN8l3_fused31build_customer_ht_region_kernelEPKjS1_S1_ijPjS2_i(
	.param .u64 .ptr .align 1 _ZN8l3_fused31build_customer_ht_region_kernelEPKjS1_S1_ijPjS2_i_param_0,
	.param .u64 .ptr .align 1 _ZN8l3_fused31build_customer_ht_region_kernelEPKjS1_S1_ijPjS2_i_param_1,
	.param .u64 .ptr .align 1 _ZN8l3_fused31build_customer_ht_region_kernelEPKjS1_S1_ijPjS2_i_param_2,
	.param .u32 _ZN8l3_fused31build_customer_ht_region_kernelEPKjS1_S1_ijPjS2_i_param_3,
	.param .u32 _ZN8l3_fused31build_customer_ht_region_kernelEPKjS1_S1_ijPjS2_i_param_4,
	.param .u64 .ptr .align 1 _ZN8l3_fused31build_customer_ht_region_kernelEPKjS1_S1_ijPjS2_i_param_5,
	.param .u64 .ptr .align 1 _ZN8l3_fused31build_customer_ht_region_kernelEPKjS1_S1_ijPjS2_i_param_6,
	.param .u32 _ZN8l3_fused31build_customer_ht_region_kernelEPKjS1_S1_ijPjS2_i_param_7
)
{
	.reg .pred 	%p<9>;
	.reg .b32 	%r<30>;
	.reg .b64 	%rd<20>;

	ld.param.u64 	%rd2, [_ZN8l3_fused31build_customer_ht_region_kernelEPKjS1_S1_ijPjS2_i_param_0];
	ld.param.u64 	%rd3, [_ZN8l3_fused31build_customer_ht_region_kernelEPKjS1_S1_ijPjS2_i_param_1];
	ld.param.u64 	%rd4, [_ZN8l3_fused31build_customer_ht_region_kernelEPKjS1_S1_ijPjS2_i_param_2];
	ld.param.u32 	%r11, [_ZN8l3_fused31build_customer_ht_region_kernelEPKjS1_S1_ijPjS2_i_param_3];
	ld.param.u32 	%r9, [_ZN8l3_fused31build_customer_ht_region_kernelEPKjS1_S1_ijPjS2_i_param_4];
	ld.param.u64 	%rd5, [_ZN8l3_fused31build_customer_ht_region_kernelEPKjS1_S1_ijPjS2_i_param_5];
	ld.param.u64 	%rd6, [_ZN8l3_fused31build_customer_ht_region_kernelEPKjS1_S1_ijPjS2_i_param_6];
	ld.param.u32 	%r10, [_ZN8l3_fused31build_customer_ht_region_kernelEPKjS1_S1_ijPjS2_i_param_7];
	mov.u32 	%r12, %ctaid.x;
	mov.u32 	%r13, %ntid.x;
	mov.u32 	%r14, %tid.x;
	mad.lo.s32 	%r1, %r12, %r13, %r14;
	setp.ge.s32 	%p1, %r1, %r11;
	@%p1 bra 	$L__BB10_7;
	cvta.to.global.u64 	%rd7, %rd3;
	mul.wide.s32 	%rd8, %r1, 4;
	add.s64 	%rd9, %rd7, %rd8;
	ld.global.nc.u32 	%r15, [%rd9];
	setp.ne.s32 	%p2, %r15, %r9;
	@%p2 bra 	$L__BB10_7;
	cvta.to.global.u64 	%rd10, %rd2;
	add.s64 	%rd12, %rd10, %rd8;
	ld.global.nc.u32 	%r2, [%rd12];
	cvta.to.global.u64 	%rd13, %rd4;
	add.s64 	%rd14, %rd13, %rd8;
	ld.global.nc.u32 	%r3, [%rd14];
	setp.lt.s32 	%p3, %r10, 1;
	@%p3 bra 	$L__BB10_7;
	shr.u32 	%r17, %r2, 16;
	xor.b32  	%r18, %r17, %r2;
	mul.lo.s32 	%r19, %r18, -2048144789;
	shr.u32 	%r20, %r19, 13;
	xor.b32  	%r21, %r20, %r19;
	mul.lo.s32 	%r22, %r21, -1028477387;
	cvta.to.global.u64 	%rd1, %rd5;
	shr.u32 	%r23, %r22, 16;
	xor.b32  	%r24, %r23, %r22;
	rem.u32 	%r28, %r24, %r10;
	mov.b32 	%r29, 0;
	bra.uni 	$L__BB10_5;
$L__BB10_4:
	add.s32 	%r27, %r28, 1;
	setp.eq.s32 	%p7, %r27, %r10;
	selp.b32 	%r28, 0, %r27, %p7;
	add.s32 	%r29, %r29, 1;
	setp.eq.s32 	%p8, %r29, %r10;
	@%p8 bra 	$L__BB10_7;
$L__BB10_5:
	mul.wide.u32 	%rd15, %r28, 4;
	add.s64 	%rd16, %rd1, %rd15;
	atom.relaxed.global.cas.b32 	%r25, [%rd16], -1, %r2;
	setp.ne.s32 	%p4, %r25, -1;
	setp.ne.s32 	%p5, %r25, %r2;
	and.pred  	%p6, %p4, %p5;
	@%p6 bra 	$L__BB10_4;
	cvta.to.global.u64 	%rd17, %rd6;
	add.s64 	%rd19, %rd17, %rd15;
	st.global.u32 	[%rd19], %r3;
$L__BB10_7:
	ret;

}
	// .globl	_ZN8l3_fused31build_customer_ht_nation_kernelEPKjS1_S1_ijPjS2_i
.visible .entry _ZN8l3_fused31build_customer_ht_nation_kernelEPKjS1_S1_ijPjS2_i(
	.param .u64 .ptr .align 1 _ZN8l3_fused31build_customer_ht_nation_kernelEPKjS1_S1_ijPjS2_i_param_0,
	.param .u64 .ptr .align 1 _ZN8l3_fused31build_customer_ht_nation_kernelEPKjS1_S1_ijPjS2_i_param_1,
	.param .u64 .ptr .align 1 _ZN8l3_fused31build_customer_ht_nation_kernelEPKjS1_S1_ijPjS2_i_param_2,
	.param .u32 _ZN8l3_fused31build_customer_ht_nation_kernelEPKjS1_S1_ijPjS2_i_param_3,
	.param .u32 _ZN8l3_fused31build_customer_ht_nation_kernelEPKjS1_S1_ijPjS2_i_param_4,
	.param .u64 .ptr .align 1 _ZN8l3_fused31build_customer_ht_nation_kernelEPKjS1_S1_ijPjS2_i_param_5,
	.param .u64 .ptr .align 1 _ZN8l3_fused31build_customer_ht_nation_kernelEPKjS1_S1_ijPjS2_i_param_6,
	.param .u32 _ZN8l3_fused31build_customer_ht_nation_kernelEPKjS1_S1_ijPjS2_i_param_7
)
{
	.reg .pred 	%p<9>;
	.reg .b32 	%r<30>;
	.reg .b64 	%rd<20>;

	ld.param.u64 	%rd2, [_ZN8l3_fused31build_customer_ht_nation_kernelEPKjS1_S1_ijPjS2_i_param_0];
	ld.param.u64 	%rd3, [_ZN8l3_fused31build_customer_ht_nation_kernelEPKjS1_S1_ijPjS2_i_param_1];
	ld.param.u64 	%rd4, [_ZN8l3_fused31build_customer_ht_nation_kernelEPKjS1_S1_ijPjS2_i_param_2];
	ld.param.u32 	%r11, [_ZN8l3_fused31build_customer_ht_nation_kernelEPKjS1_S1_ijPjS2_i_param_3];
	ld.param.u32 	%r9, [_ZN8l3_fused31build_customer_ht_nation_kernelEPKjS1_S1_ijPjS2_i_param_4];
	ld.param.u64 	%rd5, [_ZN8l3_fused31build_customer_ht_nation_kernelEPKjS1_S1_ijPjS2_i_param_5];
	ld.param.u64 	%rd6, [_ZN8l3_fused31build_customer_ht_nation_kernelEPKjS1_S1_ijPjS2_i_param_6];
	ld.param.u32 	%r10, [_ZN8l3_fused31build_customer_ht_nation_kernelEPKjS1_S1_ijPjS2_i_param_7];
	mov.u32 	%r12, %ctaid.x;
	mov.u32 	%r13, %ntid.x;
	mov.u32 	%r14, %tid.x;
	mad.lo.s32 	%r1, %r12, %r13, %r14;
	setp.ge.s32 	%p1, %r1, %r11;
	@%p1 bra 	$L__BB11_7;
	cvta.to.global.u64 	%rd7, %rd3;
	mul.wide.s32 	%rd8, %r1, 4;
	add.s64 	%rd9, %rd7, %rd8;
	ld.global.nc.u32 	%r15, [%rd9];
	setp.ne.s32 	%p2, %r15, %r9;
	@%p2 bra 	$L__BB11_7;
	cvta.to.global.u64 	%rd10, %rd2;
	add.s64 	%rd12, %rd10, %rd8;
	ld.global.nc.u32 	%r2, [%rd12];
	cvta.to.global.u64 	%rd13, %rd4;
	add.s64 	%rd14, %rd13, %rd8;
	ld.global.nc.u32 	%r3, [%rd14];
	setp.lt.s32 	%p3, %r10, 1;
	@%p3 bra 	$L__BB11_7;
	shr.u32 	%r17, %r2, 16;
	xor.b32  	%r18, %r17, %r2;
	mul.lo.s32 	%r19, %r18, -2048144789;
	shr.u32 	%r20, %r19, 13;
	xor.b32  	%r21, %r20, %r19;
	mul.lo.s32 	%r22, %r21, -1028477387;
	cvta.to.global.u64 	%rd1, %rd5;
	shr.u32 	%r23, %r22, 16;
	xor.b32  	%r24, %r23, %r22;
	rem.u32 	%r28, %r24, %r10;
	mov.b32 	%r29, 0;
	bra.uni 	$L__BB11_5;
$L__BB11_4:
	add.s32 	%r27, %r28, 1;
	setp.eq.s32 	%p7, %r27, %r10;
	selp.b32 	%r28, 0, %r27, %p7;
	add.s32 	%r29, %r29, 1;
	setp.eq.s32 	%p8, %r29, %r10;
	@%p8 bra 	$L__BB11_7;
$L__BB11_5:
	mul.wide.u32 	%rd15, %r28, 4;
	add.s64 	%rd16, %rd1, %rd15;
	atom.relaxed.global.cas.b32 	%r25, [%rd16], -1, %r2;
	setp.ne.s32 	%p4, %r25, -1;
	setp.ne.s32 	%p5, %r25, %r2;
	and.pred  	%p6, %p4, %p5;
	@%p6 bra 	$L__BB11_4;
	cvta.to.global.u64 	%rd17, %rd6;
	add.s64 	%rd19, %rd17, %rd15;
	st.global.u32 	[%rd19], %r3;
$L__BB11_7:
	ret;

}
	// .globl	_ZN8l3_fused31build_supplier_ht_nation_kernelEPKjS1_S1_ijPjS2_i
.visible .entry _ZN8l3_fused31build_supplier_ht_nation_kernelEPKjS1_S1_ijPjS2_i(
	.param .u64 .ptr .align 1 _ZN8l3_fused31build_supplier_ht_nation_kernelEPKjS1_S1_ijPjS2_i_param_0,
	.param .u64 .ptr .align 1 _ZN8l3_fused31build_supplier_ht_nation_kernelEPKjS1_S1_ijPjS2_i_param_1,
	.param .u64 .ptr .align 1 _ZN8l3_fused31build_supplier_ht_nation_kernelEPKjS1_S1_ijPjS2_i_param_2,
	.param .u32 _ZN8l3_fused31build_supplier_ht_nation_kernelEPKjS1_S1_ijPjS2_i_param_3,
	.param .u32 _ZN8l3_fused31build_supplier_ht_nation_kernelEPKjS1_S1_ijPjS2_i_param_4,
	.param .u64 .ptr .align 1 _ZN8l3_fused31build_supplier_ht_nation_kernelEPKjS1_S1_ijPjS2_i_param_5,
	.param .u64 .ptr .align 1 _ZN8l3_fused31build_supplier_ht_nation_kernelEPKjS1_S1_ijPjS2_i_param_6,
	.param .u32 _ZN8l3_fused31build_supplier_ht_nation_kernelEPKjS1_S1_ijPjS2_i_param_7
)
{
	.reg .pred 	%p<9>;
	.reg .b32 	%r<30>;
	.reg .b64 	%rd<20>;

	ld.param.u64 	%rd2, [_ZN8l3_fused31build_supplier_ht_nation_kernelEPKjS1_S1_ijPjS2_i_param_0];
	ld.param.u64 	%rd3, [_ZN8l3_fused31build_supplier_ht_nation_kernelEPKjS1_S1_ijPjS2_i_param_1];
	ld.param.u64 	%rd4, [_ZN8l3_fused31build_supplier_ht_nation_kernelEPKjS1_S1_ijPjS2_i_param_2];
	ld.param.u32 	%r11, [_ZN8l3_fused31build_supplier_ht_nation_kernelEPKjS1_S1_ijPjS2_i_param_3];
	ld.param.u32 	%r9, [_ZN8l3_fused31build_supplier_ht_nation_kernelEPKjS1_S1_ijPjS2_i_param_4];
	ld.param.u64 	%rd5, [_ZN8l3_fused31build_supplier_ht_nation_kernelEPKjS1_S1_ijPjS2_i_param_5];
	ld.param.u64 	%rd6, [_ZN8l3_fused31build_supplier_ht_nation_kernelEPKjS1_S1_ijPjS2_i_param_6];
	ld.param.u32 	%r10, [_ZN8l3_fused31build_supplier_ht_nation_kernelEPKjS1_S1_ijPjS2_i_param_7];
	mov.u32 	%r12, %ctaid.x;
	mov.u32 	%r13, %ntid.x;
	mov.u32 	%r14, %tid.x;
	mad.lo.s32 	%r1, %r12, %r13, %r14;
	setp.ge.s32 	%p1, %r1, %r11;
	@%p1 bra 	$L__BB12_7;
	cvta.to.global.u64 	%rd7, %rd3;
	mul.wide.s32 	%rd8, %r1, 4;
	add.s64 	%rd9, %rd7, %rd8;
	ld.global.nc.u32 	%r15, [%rd9];
	setp.ne.s32 	%p2, %r15, %r9;
	@%p2 bra 	$L__BB12_7;
	cvta.to.global.u64 	%rd10, %rd2;
	add.s64 	%rd12, %rd10, %rd8;
	ld.global.nc.u32 	%r2, [%rd12];
	cvta.to.global.u64 	%rd13, %rd4;
	add.s64 	%rd14, %rd13, %rd8;
	ld.global.nc.u32 	%r3, [%rd14];
	setp.lt.s32 	%p3, %r10, 1;
	@%p3 bra 	$L__BB12_7;
	shr.u32 	%r17, %r2, 16;
	xor.b32  	%r18, %r17, %r2;
	mul.lo.s32 	%r19, %r18, -2048144789;
	shr.u32 	%r20, %r19, 13;
	xor.b32  	%r21, %r20, %r19;
	mul.lo.s32 	%r22, %r21, -1028477387;
	cvta.to.global.u64 	%rd1, %rd5;
	shr.u32 	%r23, %r22, 16;
	xor.b32  	%r24, %r23, %r22;
	rem.u32 	%r28, %r24, %r10;
	mov.b32 	%r29, 0;
	bra.uni 	$L__BB12_5;
$L__BB12_4:
	add.s32 	%r27, %r28, 1;
	setp.eq.s32 	%p7, %r27, %r10;
	selp.b32 	%r28, 0, %r27, %p7;
	add.s32 	%r29, %r29, 1;
	setp.eq.s32 	%p8, %r29, %r10;
	@%p8 bra 	$L__BB12_7;
$L__BB12_5:
	mul.wide.u32 	%rd15, %r28, 4;
	add.s64 	%rd16, %rd1, %rd15;
	atom.relaxed.global.cas.b32 	%r25, [%rd16], -1, %r2;
	setp.ne.s32 	%p4, %r25, -1;
	setp.ne.s32 	%p5, %r25, %r2;
	and.pred  	%p6, %p4, %p5;
	@%p6 bra 	$L__BB12_4;
	cvta.to.global.u64 	%rd17, %rd6;
	add.s64 	%rd19, %rd17, %rd15;
	st.global.u32 	[%rd19], %r3;
$L__BB12_7:
	ret;

}
	// .globl	_ZN8l3_fused36build_customer_ht_city_filter_kernelEPKjS1_ijjPjS2_i
.visible .entry _ZN8l3_fused36build_customer_ht_city_filter_kernelEPKjS1_ijjPjS2_i(
	.param .u64 .ptr .align 1 _ZN8l3_fused36build_customer_ht_city_filter_kernelEPKjS1_ijjPjS2_i_param_0,
	.param .u64 .ptr .align 1 _ZN8l3_fused36build_customer_ht_city_filter_kernelEPKjS1_ijjPjS2_i_param_1,
	.param .u32 _ZN8l3_fused36build_customer_ht_city_filter_kernelEPKjS1_ijjPjS2_i_param_2,
	.param .u32 _ZN8l3_fused36build_customer_ht_city_filter_kernelEPKjS1_ijjPjS2_i_param_3,
	.param .u32 _ZN8l3_fused36build_customer_ht_city_filter_kernelEPKjS1_ijjPjS2_i_param_4,
	.param .u64 .ptr .align 1 _ZN8l3_fused36build_customer_ht_city_filter_kernelEPKjS1_ijjPjS2_i_param_5,
	.param .u64 .ptr .align 1 _ZN8l3_fused36build_customer_ht_city_filter_kernelEPKjS1_ijjPjS2_i_param_6,
	.param .u32 _ZN8l3_fused36build_customer_ht_city_filter_kernelEPKjS1_ijjPjS2_i_param_7
)
{
	.reg .pred 	%p<11>;
	.reg .b32 	%r<30>;
	.reg .b64 	%rd<17>;

	ld.param.u64 	%rd2, [_ZN8l3_fused36build_customer_ht_city_filter_kernelEPKjS1_ijjPjS2_i_param_0];
	ld.param.u64 	%rd3, [_ZN8l3_fused36build_customer_ht_city_filter_kernelEPKjS1_ijjPjS2_i_param_1];
	ld.param.u32 	%r12, [_ZN8l3_fused36build_customer_ht_city_filter_kernelEPKjS1_ijjPjS2_i_param_2];
	ld.param.u32 	%r9, [_ZN8l3_fused36build_customer_ht_city_filter_kernelEPKjS1_ijjPjS2_i_param_3];
	ld.param.u32 	%r10, [_ZN8l3_fused36build_customer_ht_city_filter_kernelEPKjS1_ijjPjS2_i_param_4];
	ld.param.u64 	%rd4, [_ZN8l3_fused36build_customer_ht_city_filter_kernelEPKjS1_ijjPjS2_i_param_5];
	ld.param.u64 	%rd5, [_ZN8l3_fused36build_customer_ht_city_filter_kernelEPKjS1_ijjPjS2_i_param_6];
	ld.param.u32 	%r11, [_ZN8l3_fused36build_customer_ht_city_filter_kernelEPKjS1_ijjPjS2_i_param_7];
	mov.u32 	%r13, %ctaid.x;
	mov.u32 	%r14, %ntid.x;
	mov.u32 	%r15, %tid.x;
	mad.lo.s32 	%r1, %r13, %r14, %r15;
	setp.ge.s32 	%p1, %r1, %r12;
	@%p1 bra 	$L__BB13_7;
	cvta.to.global.u64 	%rd6, %rd3;
	mul.wide.s32 	%rd7, %r1, 4;
	add.s64 	%rd8, %rd6, %rd7;
	ld.global.nc.u32 	%r2, [%rd8];
	setp.ne.s32 	%p2, %r2, %r9;
	setp.ne.s32 	%p3, %r2, %r10;
	and.pred  	%p4, %p2, %p3;
	@%p4 bra 	$L__BB13_7;
	cvta.to.global.u64 	%rd9, %rd2;
	add.s64 	%rd11, %rd9, %rd7;
	ld.global.nc.u32 	%r3, [%rd11];
	setp.lt.s32 	%p5, %r11, 1;
	@%p5 bra 	$L__BB13_7;
	shr.u32 	%r17, %r3, 16;
	xor.b32  	%r18, %r17, %r3;
	mul.lo.s32 	%r19, %r18, -2048144789;
	shr.u32 	%r20, %r19, 13;
	xor.b32  	%r21, %r20, %r19;
	mul.lo.s32 	%r22, %r21, -1028477387;
	cvta.to.global.u64 	%rd1, %rd4;
	shr.u32 	%r23, %r22, 16;
	xor.b32  	%r24, %r23, %r22;
	rem.u32 	%r28, %r24, %r11;
	mov.b32 	%r29, 0;
	bra.uni 	$L__BB13_5;
$L__BB13_4:
	add.s32 	%r27, %r28, 1;
	setp.eq.s32 	%p9, %r27, %r11;
	selp.b32 	%r28, 0, %r27, %p9;
	add.s32 	%r29, %r29, 1;
	setp.eq.s32 	%p10, %r29, %r11;
	@%p10 bra 	$L__BB13_7;
$L__BB13_5:
	mul.wide.u32 	%rd12, %r28, 4;
	add.s64 	%rd13, %rd1, %rd12;
	atom.relaxed.global.cas.b32 	%r25, [%rd13], -1, %r3;
	setp.ne.s32 	%p6, %r25, -1;
	setp.ne.s32 	%p7, %r25, %r3;
	and.pred  	%p8, %p6, %p7;
	@%p8 bra 	$L__BB13_4;
	cvta.to.global.u64 	%rd14, %rd5;
	add.s64 	%rd16, %rd14, %rd12;
	st.global.u32 	[%rd16], %r2;
$L__BB13_7:
	ret;

}
	// .globl	_ZN8l3_fused36build_supplier_ht_city_filter_kernelEPKjS1_ijjPjS2_i
.visible .entry _ZN8l3_fused36build_supplier_ht_city_filter_kernelEPKjS1_ijjPjS2_i(
	.param .u64 .ptr .align 1 _ZN8l3_fused36build_supplier_ht_city_filter_kernelEPKjS1_ijjPjS2_i_param_0,
	.param .u64 .ptr .align 1 _ZN8l3_fused36build_supplier_ht_city_filter_kernelEPKjS1_ijjPjS2_i_param_1,
	.param .u32 _ZN8l3_fused36build_supplier_ht_city_filter_kernelEPKjS1_ijjPjS2_i_param_2,
	.param .u32 _ZN8l3_fused36build_supplier_ht_city_filter_kernelEPKjS1_ijjPjS2_i_param_3,
	.param .u32 _ZN8l3_fused36build_supplier_ht_city_filter_kernelEPKjS1_ijjPjS2_i_param_4,
	.param .u64 .ptr .align 1 _ZN8l3_fused36build_supplier_ht_city_filter_kernelEPKjS1_ijjPjS2_i_param_5,
	.param .u64 .ptr .align 1 _ZN8l3_fused36build_supplier_ht_city_filter_kernelEPKjS1_ijjPjS2_i_param_6,
	.param .u32 _ZN8l3_fused36build_supplier_ht_city_filter_kernelEPKjS1_ijjPjS2_i_param_7
)
{
	.reg .pred 	%p<11>;
	.reg .b32 	%r<30>;
	.reg .b64 	%rd<17>;

	ld.param.u64 	%rd2, [_ZN8l3_fused36build_supplier_ht_city_filter_kernelEPKjS1_ijjPjS2_i_param_0];
	ld.param.u64 	%rd3, [_ZN8l3_fused36build_supplier_ht_city_filter_kernelEPKjS1_ijjPjS2_i_param_1];
	ld.param.u32 	%r12, [_ZN8l3_fused36build_supplier_ht_city_filter_kernelEPKjS1_ijjPjS2_i_param_2];
	ld.param.u32 	%r9, [_ZN8l3_fused36build_supplier_ht_city_filter_kernelEPKjS1_ijjPjS2_i_param_3];
	ld.param.u32 	%r10, [_ZN8l3_fused36build_supplier_ht_city_filter_kernelEPKjS1_ijjPjS2_i_param_4];
	ld.param.u64 	%rd4, [_ZN8l3_fused36build_supplier_ht_city_filter_kernelEPKjS1_ijjPjS2_i_param_5];
	ld.param.u64 	%rd5, [_ZN8l3_fused36build_supplier_ht_city_filter_kernelEPKjS1_ijjPjS2_i_param_6];
	ld.param.u32 	%r11, [_ZN8l3_fused36build_supplier_ht_city_filter_kernelEPKjS1_ijjPjS2_i_param_7];
	mov.u32 	%r13, %ctaid.x;
	mov.u32 	%r14, %ntid.x;
	mov.u32 	%r15, %tid.x;
	mad.lo.s32 	%r1, %r13, %r14, %r15;
	setp.ge.s32 	%p1, %r1, %r12;
	@%p1 bra 	$L__BB14_7;
	cvta.to.global.u64 	%rd6, %rd3;
	mul.wide.s32 	%rd7, %r1, 4;
	add.s64 	%rd8, %rd6, %rd7;
	ld.global.nc.u32 	%r2, [%rd8];
	setp.ne.s32 	%p2, %r2, %r9;
	setp.ne.s32 	%p3, %r2, %r10;
	and.pred  	%p4, %p2, %p3;
	@%p4 bra 	$L__BB14_7;
	cvta.to.global.u64 	%rd9, %rd2;
	add.s64 	%rd11, %rd9, %rd7;
	ld.global.nc.u32 	%r3, [%rd11];
	setp.lt.s32 	%p5, %r11, 1;
	@%p5 bra 	$L__BB14_7;
	shr.u32 	%r17, %r3, 16;
	xor.b32  	%r18, %r17, %r3;
	mul.lo.s32 	%r19, %r18, -2048144789;
	shr.u32 	%r20, %r19, 13;
	xor.b32  	%r21, %r20, %r19;
	mul.lo.s32 	%r22, %r21, -1028477387;
	cvta.to.global.u64 	%rd1, %rd4;
	shr.u32 	%r23, %r22, 16;
	xor.b32  	%r24, %r23, %r22;
	rem.u32 	%r28, %r24, %r11;
	mov.b32 	%r29, 0;
	bra.uni 	$L__BB14_5;
$L__BB14_4:
	add.s32 	%r27, %r28, 1;
	setp.eq.s32 	%p9, %r27, %r11;
	selp.b32 	%r28, 0, %r27, %p9;
	add.s32 	%r29, %r29, 1;
	setp.eq.s32 	%p10, %r29, %r11;
	@%p10 bra 	$L__BB14_7;
$L__BB14_5:
	mul.wide.u32 	%rd12, %r28, 4;
	add.s64 	%rd13, %rd1, %rd12;
	atom.relaxed.global.cas.b32 	%r25, [%rd13], -1, %r3;
	setp.ne.s32 	%p6, %r25, -1;
	setp.ne.s32 	%p7, %r25, %r3;
	and.pred  	%p8, %p6, %p7;
	@%p8 bra 	$L__BB14_4;
	cvta.to.global.u64 	%rd14, %rd5;
	add.s64 	%rd16, %rd14, %rd12;
	st.global.u32 	[%rd16], %r2;
$L__BB14_7:
	ret;

}
	// .globl	_ZN8l3_fused31build_date_ht_year_range_kernelEPKjS1_ijjPjS2_i
.visible .entry _ZN8l3_fused31build_date_ht_year_range_kernelEPKjS1_ijjPjS2_i(
	.param .u64 .ptr .align 1 _ZN8l3_fused31build_date_ht_year_range_kernelEPKjS1_ijjPjS2_i_param_0,
	.param .u64 .ptr .align 1 _ZN8l3_fused31build_date_ht_year_range_kernelEPKjS1_ijjPjS2_i_param_1,
	.param .u32 _ZN8l3_fused31build_date_ht_year_range_kernelEPKjS1_ijjPjS2_i_param_2,
	.param .u32 _ZN8l3_fused31build_date_ht_year_range_kernelEPKjS1_ijjPjS2_i_param_3,
	.param .u32 _ZN8l3_fused31build_date_ht_year_range_kernelEPKjS1_ijjPjS2_i_param_4,
	.param .u64 .ptr .align 1 _ZN8l3_fused31build_date_ht_year_range_kernelEPKjS1_ijjPjS2_i_param_5,
	.param .u64 .ptr .align 1 _ZN8l3_fused31build_date_ht_year_range_kernelEPKjS1_ijjPjS2_i_param_6,
	.param .u32 _ZN8l3_fused31build_date_ht_year_range_kernelEPKjS1_ijjPjS2_i_param_7
)
{
	.reg .pred 	%p<11>;
	.reg .b32 	%r<30>;
	.reg .b64 	%rd<17>;

	ld.param.u64 	%rd2, [_ZN8l3_fused31build_date_ht_year_range_kernelEPKjS1_ijjPjS2_i_param_0];
	ld.param.u64 	%rd3, [_ZN8l3_fused31build_date_ht_year_range_kernelEPKjS1_ijjPjS2_i_param_1];
	ld.param.u32 	%r12, [_ZN8l3_fused31build_date_ht_year_range_kernelEPKjS1_ijjPjS2_i_param_2];
	ld.param.u32 	%r9, [_ZN8l3_fused31build_date_ht_year_range_kernelEPKjS1_ijjPjS2_i_param_3];
	ld.param.u32 	%r10, [_ZN8l3_fused31build_date_ht_year_range_kernelEPKjS1_ijjPjS2_i_param_4];
	ld.param.u64 	%rd4, [_ZN8l3_fused31build_date_ht_year_range_kernelEPKjS1_ijjPjS2_i_param_5];
	ld.param.u64 	%rd5, [_ZN8l3_fused31build_date_ht_year_range_kernelEPKjS1_ijjPjS2_i_param_6];
	ld.param.u32 	%r11, [_ZN8l3_fused31build_date_ht_year_range_kernelEPKjS1_ijjPjS2_i_param_7];
	mov.u32 	%r13, %ctaid.x;
	mov.u32 	%r14, %ntid.x;
	mov.u32 	%r15, %tid.x;
	mad.lo.s32 	%r1, %r13, %r14, %r15;
	setp.ge.s32 	%p1, %r1, %r12;
	@%p1 bra 	$L__BB15_7;
	cvta.to.global.u64 	%rd6, %rd3;
	mul.wide.s32 	%rd7, %r1, 4;
	add.s64 	%rd8, %rd6, %rd7;
	ld.global.nc.u32 	%r2, [%rd8];
	setp.lt.u32 	%p2, %r2, %r9;
	setp.gt.u32 	%p3, %r2, %r10;
	or.pred  	%p4, %p2, %p3;
	@%p4 bra 	$L__BB15_7;
	cvta.to.global.u64 	%rd9, %rd2;
	add.s64 	%rd11, %rd9, %rd7;
	ld.global.nc.u32 	%r3, [%rd11];
	setp.lt.s32 	%p5, %r11, 1;
	@%p5 bra 	$L__BB15_7;
	shr.u32 	%r17, %r3, 16;
	xor.b32  	%r18, %r17, %r3;
	mul.lo.s32 	%r19, %r18, -2048144789;
	shr.u32 	%r20, %r19, 13;
	xor.b32  	%r21, %r20, %r19;
	mul.lo.s32 	%r22, %r21, -1028477387;
	cvta.to.global.u64 	%rd1, %rd4;
	shr.u32 	%r23, %r22, 16;
	xor.b32  	%r24, %r23, %r22;
	rem.u32 	%r28, %r24, %r11;
	mov.b32 	%r29, 0;
	bra.uni 	$L__BB15_5;
$L__BB15_4:
	add.s32 	%r27, %r28, 1;
	setp.eq.s32 	%p9, %r27, %r11;
	selp.b32 	%r28, 0, %r27, %p9;
	add.s32 	%r29, %r29, 1;
	setp.eq.s32 	%p10, %r29, %r11;
	@%p10 bra 	$L__BB15_7;
$L__BB15_5:
	mul.wide.u32 	%rd12, %r28, 4;
	add.s64 	%rd13, %rd1, %rd12;
	atom.relaxed.global.cas.b32 	%r25, [%rd13], -1, %r3;
	setp.ne.s32 	%p6, %r25, -1;
	setp.ne.s32 	%p7, %r25, %r3;
	and.pred  	%p8, %p6, %p7;
	@%p8 bra 	$L__BB15_4;
	cvta.to.global.u64 	%rd14, %rd5;
	add.s64 	%rd16, %rd14, %rd12;
	st.global.u32 	[%rd16], %r2;
$L__BB15_7:
	ret;

}
	// .globl	_ZN8l3_fused26build_date_ht_month_kernelEPKjijjPji
.visible .entry _ZN8l3_fused26build_date_ht_month_kernelEPKjijjPji(
	.param .u64 .ptr .align 1 _ZN8l3_fused26build_date_ht_month_kernelEPKjijjPji_param_0,
	.param .u32 _ZN8l3_fused26build_date_ht_month_kernelEPKjijjPji_param_1,
	.param .u32 _ZN8l3_fused26build_date_ht_month_kernelEPKjijjPji_param_2,
	.param .u32 _ZN8l3_fused26build_date_ht_month_kernelEPKjijjPji_param_3,
	.param .u64 .ptr .align 1 _ZN8l3_fused26build_date_ht_month_kernelEPKjijjPji_param_4,
	.param .u32 _ZN8l3_fused26build_date_ht_month_kernelEPKjijjPji_param_5
)
{
	.reg .pred 	%p<12>;
	.reg .b32 	%r<28>;
	.reg .b64 	%rd<9>;

	ld.param.u64 	%rd2, [_ZN8l3_fused26build_date_ht_month_kernelEPKjijjPji_param_0];
	ld.param.u32 	%r11, [_ZN8l3_fused26build_date_ht_month_kernelEPKjijjPji_param_1];
	ld.param.u32 	%r8, [_ZN8l3_fused26build_date_ht_month_kernelEPKjijjPji_param_2];
	ld.param.u32 	%r9, [_ZN8l3_fused26build_date_ht_month_kernelEPKjijjPji_param_3];
	ld.param.u64 	%rd3, [_ZN8l3_fused26build_date_ht_month_kernelEPKjijjPji_param_4];
	ld.param.u32 	%r10, [_ZN8l3_fused26build_date_ht_month_kernelEPKjijjPji_param_5];
	mov.u32 	%r12, %ctaid.x;
	mov.u32 	%r13, %ntid.x;
	mov.u32 	%r14, %tid.x;
	mad.lo.s32 	%r1, %r12, %r13, %r14;
	setp.ge.s32 	%p1, %r1, %r11;
	@%p1 bra 	$L__BB16_5;
	cvta.to.global.u64 	%rd4, %rd2;
	mul.wide.s32 	%rd5, %r1, 4;
	add.s64 	%rd6, %rd4, %rd5;
	ld.global.nc.u32 	%r2, [%rd6];
	setp.lt.u32 	%p2, %r2, %r8;
	setp.gt.u32 	%p3, %r2, %r9;
	or.pred  	%p4, %p2, %p3;
	@%p4 bra 	$L__BB16_5;
	setp.lt.s32 	%p5, %r10, 1;
	@%p5 bra 	$L__BB16_5;
	shr.u32 	%r16, %r2, 16;
	xor.b32  	%r17, %r16, %r2;
	mul.lo.s32 	%r18, %r17, -2048144789;
	shr.u32 	%r19, %r18, 13;
	xor.b32  	%r20, %r19, %r18;
	mul.lo.s32 	%r21, %r20, -1028477387;
	cvta.to.global.u64 	%rd1, %rd3;
	shr.u32 	%r22, %r21, 16;
	xor.b32  	%r23, %r22, %r21;
	rem.u32 	%r26, %r23, %r10;
	mov.b32 	%r27, 0;
$L__BB16_4:
	mul.wide.u32 	%rd7, %r26, 4;
	add.s64 	%rd8, %rd1, %rd7;
	atom.relaxed.global.cas.b32 	%r24, [%rd8], -1, %r2;
	setp.ne.s32 	%p6, %r24, -1;
	setp.ne.s32 	%p7, %r24, %r2;
	and.pred  	%p8, %p6, %p7;
	add.s32 	%r25, %r26, 1;
	setp.eq.s32 	%p9, %r25, %r10;
	selp.b32 	%r26, 0, %r25, %p9;
	add.s32 	%r27, %r27, 1;
	setp.lt.s32 	%p10, %r27, %r10;
	and.pred  	%p11, %p8, %p10;
	@%p11 bra 	$L__BB16_4;
$L__BB16_5:
	ret;

}


// ===== COMPILED SASS (sm_100) =====

	.target	sm_100

	.elftype	@"ET_EXEC"


//--------------------- .note.nv.tkinfo           --------------------------
	.section	.note.nv.tkinfo,"",@"SHT_NOTE"
	.sectionflags	@"SHF_NOTE_NV_TKINFO"
	.tkinfo
        /*0018*/ 	.word	0x00000002
        /*0030*/ 	.string	""
        /*0030*/ 	.string	"ptxas"
        /*0030*/ 	.string	"Cuda compilation tools, release 13.0, V13.0.88"
        /*0030*/ 	.string	"Build cuda_13.0.r13.0/compiler.36424714_0"
        /*0030*/ 	.string	"-arch sm_100 -m 64 "



//--------------------- .note.nv.cuinfo           --------------------------
	.section	.note.nv.cuinfo,"",@"SHT_NOTE"
	.sectionflags	@"SHF_NOTE_NV_CUINFO"
        /*0018*/ 	.short	0x0002
        /*001a*/ 	.short	0x0064
        /*001c*/ 	.short	0x0082
	.zero		2


//--------------------- .nv.info                  --------------------------
	.section	.nv.info,"",@"SHT_CUDA_INFO"
	.align	4


	//----- nvinfo : EIATTR_REGCOUNT
	.align		4
        /*0000*/ 	.byte	0x04, 0x2f
        /*0002*/ 	.short	(.L_1 - .L_0)
	.align		4
.L_0:
        /*0004*/ 	.word	index@(_ZN8l3_fused20build_date_ht_kernelEPKjS1_iPjS2_i)
        /*0008*/ 	.word	0x00000010


	//----- nvinfo : EIATTR_FRAME_SIZE
	.align		4
.L_1:
        /*000c*/ 	.byte	0x04, 0x11
        /*000e*/ 	.short	(.L_3 - .L_2)
	.align		4
.L_2:
        /*0010*/ 	.word	index@(_ZN8l3_fused20build_date_ht_kernelEPKjS1_iPjS2_i)
        /*0014*/ 	.word	0x00000000


	//----- nvinfo : EIATTR_REGCOUNT
	.align		4
.L_3:
        /*0018*/ 	.byte	0x04, 0x2f
        /*001a*/ 	.short	(.L_5 - .L_4)
	.align		4
.L_4:
        /*001c*/ 	.word	index@(_ZN8l3_fused29build_part_ht_filtered_kernelEPKjS1_S1_ijPjS2_i)
        /*0020*/ 	.word	0x00000010


	//----- nvinfo : EIATTR_FRAME_SIZE
	.align		4
.L_5:
        /*0024*/ 	.byte	0x04, 0x11
        /*0026*/ 	.short	(.L_7 - .L_6)
	.align		4
.L_6:
        /*0028*/ 	.word	index@(_ZN8l3_fused29build_part_ht_filtered_kernelEPKjS1_S1_ijPjS2_i)
        /*002c*/ 	.word	0x00000000


	//----- nvinfo : EIATTR_REGCOUNT
	.align		4
.L_7:
        /*0030*/ 	.byte	0x04, 0x2f
        /*0032*/ 	.short	(.L_9 - .L_8)
	.align		4
.L_8:
        /*0034*/ 	.word	index@(_ZN8l3_fused32build_part_ht_brand_range_kernelEPKjS1_ijjPjS2_i)
        /*0038*/ 	.word	0x0000000e


	//----- nvinfo : EIATTR_FRAME_SIZE
	.align		4
.L_9:
        /*003c*/ 	.byte	0x04, 0x11
        /*003e*/ 	.short	(.L_11 - .L_10)
	.align		4
.L_10:
        /*0040*/ 	.word	index@(_ZN8l3_fused32build_part_ht_brand_range_kernelEPKjS1_ijjPjS2_i)
        /*0044*/ 	.word	0x00000000


	//----- nvinfo : EIATTR_REGCOUNT
	.align		4
.L_11:
        /*0048*/ 	.byte	0x04, 0x2f
        /*004a*/ 	.short	(.L_13 - .L_12)
	.align		4
.L_12:
        /*004c*/ 	.word	index@(_ZN8l3_fused32build_part_ht_brand_exact_kernelEPKjS1_ijPji)
        /*0050*/ 	.word	0x0000000e


	//----- nvinfo : EIATTR_FRAME_SIZE
	.align		4
.L_13:
        /*0054*/ 	.byte	0x04, 0x11
        /*0056*/ 	.short	(.L_15 - .L_14)
	.align		4
.L_14:
        /*0058*/ 	.word	index@(_ZN8l3_fused32build_part_ht_brand_exact_kernelEPKjS1_ijPji)
        /*005c*/ 	.word	0x00000000


	//----- nvinfo : EIATTR_REGCOUNT
	.align		4
.L_15:
        /*0060*/ 	.byte	0x04, 0x2f
        /*0062*/ 	.short	(.L_17 - .L_16)
	.align		4
.L_16:
        /*0064*/ 	.word	index@(_ZN8l3_fused25build_part_ht_mfgr_kernelEPKjS1_ijjPji)
        /*0068*/ 	.word	0x0000000e


	//----- nvinfo : EIATTR_FRAME_SIZE
	.align		4
.L_17:
        /*006c*/ 	.byte	0x04, 0x11
        /*006e*/ 	.short	(.L_19 - .L_18)
	.align		4
.L_18:
        /*0070*/ 	.word	index@(_ZN8l3_fused25build_part_ht_mfgr_kernelEPKjS1_ijjPji)
        /*0074*/ 	.word	0x00000000


	//----- nvinfo : EIATTR_REGCOUNT
	.align		4
.L_19:
        /*0078*/ 	.byte	0x04, 0x2f
        /*007a*/ 	.short	(.L_21 - .L_20)
	.align		4
.L_20:
        /*007c*/ 	.word	index@(_ZN8l3_fused34build_part_ht_mfgr_category_kernelEPKjS1_S1_ijjPjS2_i)
        /*0080*/ 	.word	0x00000010


	//----- nvinfo : EIATTR_FRAME_SIZE
	.align		4
.L_21:
        /*0084*/ 	.byte	0x04, 0x11
        /*0086*/ 	.short	(.L_23 - .L_22)
	.align		4
.L_22:
        /*0088*/ 	.word	index@(_ZN8l3_fused34build_part_ht_mfgr_category_kernelEPKjS1_S1_ijjPjS2_i)
        /*008c*/ 	.word	0x00000000


	//----- nvinfo : EIATTR_REGCOUNT
	.align		4
.L_23:
        /*0090*/ 	.byte	0x04, 0x2f
        /*0092*/ 	.short	(.L_25 - .L_24)
	.align		4
.L_24:
        /*0094*/ 	.word	index@(_ZN8l3_fused35build_part_ht_category_brand_kernelEPKjS1_S1_ijPjS2_i)
        /*0098*/ 	.word	0x00000010


	//----- nvinfo : EIATTR_FRAME_SIZE
	.align		4
.L_25:
        /*009c*/ 	.byte	0x04, 0x11
        /*009e*/ 	.short	(.L_27 - .L_26)
	.align		4
.L_26:
        /*00a0*/ 	.word	index@(_ZN8l3_fused35build_part_ht_category_brand_kernelEPKjS1_S1_ijPjS2_i)
        /*00a4*/ 	.word	0x00000000


	//----- nvinfo : EIATTR_REGCOUNT
	.align		4
.L_27:
        /*00a8*/ 	.byte	0x04, 0x2f
        /*00aa*/ 	.short	(.L_29 - .L_28)
	.align		4
.L_28:
        /*00ac*/ 	.word	index@(_ZN8l3_fused36build_supplier_ht_nation_city_kernelEPKjS1_S1_ijPjS2_i)
        /*00b0*/ 	.word	0x00000010


	//----- nvinfo : EIATTR_FRAME_SIZE
	.align		4
.L_29:
        /*00b4*/ 	.byte	0x04, 0x11
        /*00b6*/ 	.short	(.L_31 - .L_30)
	.align		4
.L_30:
        /*00b8*/ 	.word	index@(_ZN8l3_fused36build_supplier_ht_nation_city_kernelEPKjS1_S1_ijPjS2_i)
        /*00bc*/ 	.word	0x00000000


	//----- nvinfo : EIATTR_REGCOUNT
	.align		4
.L_31:
        /*00c0*/ 	.byte	0x04, 0x2f
        /*00c2*/ 	.short	(.L_33 - .L_32)
	.align		4
.L_32:
        /*00c4*/ 	.word	index@(_ZN8l3_fused31build_supplier_ht_region_kernelEPKjS1_ijPji)
        /*00c8*/ 	.word	0x0000000e


	//----- nvinfo : EIATTR_FRAME_SIZE
	.align		4
.L_33:
        /*00cc*/ 	.byte	0x04, 0x11
        /*00ce*/ 	.short	(.L_35 - .L_34)
	.align		4
.L_34:
        /*00d0*/ 	.word	index@(_ZN8l3_fused31build_supplier_ht_region_kernelEPKjS1_ijPji)
        /*00d4*/ 	.word	0x00000000


	//----- nvinfo : EIATTR_REGCOUNT
	.align		4
.L_35:
        /*00d8*/ 	.byte	0x04, 0x2f
        /*00da*/ 	.short	(.L_37 - .L_36)
	.align		4
.L_36:
        /*00dc*/ 	.word	index@(_ZN8l3_fused38build_supplier_ht_region_nation_kernelEPKjS1_S1_ijPjS2_i)
        /*00e0*/ 	.word	0x00000010


	//----- nvinfo : EIATTR_FRAME_SIZE
	.align		4
.L_37:
        /*00e4*/ 	.byte	0x04, 0x11
        /*00e6*/ 	.short	(.L_39 - .L_38)
	.align		4
.L_38:
        /*00e8*/ 	.word	index@(_ZN8l3_fused38build_supplier_ht_region_nation_kernelEPKjS1_S1_ijPjS2_i)
        /*00ec*/ 	.word	0x00000000


	//----- nvinfo : EIATTR_REGCOUNT
	.align		4
.L_39:
        /*00f0*/ 	.byte	0x04, 0x2f
        /*00f2*/ 	.short	(.L_41 - .L_40)
	.align		4
.L_40:
        /*00f4*/ 	.word	index@(_ZN8l3_fused31build_customer_ht_region_kernelEPKjS1_S1_ijPjS2_i)
        /*00f8*/ 	.word	0x00000010


	//----- nvinfo : EIATTR_FRAME_SIZE
	.align		4
.L_41:
        /*00fc*/ 	.byte	0x04, 0x11
        /*00fe*/ 	.short	(.L_43 - .L_42)
	.align		4
.L_42:
        /*0100*/ 	.word	index@(_ZN8l3_fused31build_customer_ht_region_kernelEPKjS1_S1_ijPjS2_i)
        /*0104*/ 	.word	0x00000000


	//----- nvinfo : EIATTR_REGCOUNT
	.align		4
.L_43:
        /*0108*/ 	.byte	0x04, 0x2f
        /*010a*/ 	.short	(.L_45 - .L_44)
	.align		4
.L_44:
        /*010c*/ 	.word	index@(_ZN8l3_fused31build_customer_ht_nation_kernelEPKjS1_S1_ijPjS2_i)
        /*0110*/ 	.word	0x00000010


	//----- nvinfo : EIATTR_FRAME_SIZE
	.align		4
.L_45:
        /*0114*/ 	.byte	0x04, 0x11
        /*0116*/ 	.short	(.L_47 - .L_46)
	.align		4
.L_46:
        /*0118*/ 	.word	index@(_ZN8l3_fused31build_customer_ht_nation_kernelEPKjS1_S1_ijPjS2_i)
        /*011c*/ 	.word	0x00000000


	//----- nvinfo : EIATTR_REGCOUNT
	.align		4
.L_47:
        /*0120*/ 	.byte	0x04, 0x2f
        /*0122*/ 	.short	(.L_49 - .L_48)
	.align		4
.L_48:
        /*0124*/ 	.word	index@(_ZN8l3_fused31build_supplier_ht_nation_kernelEPKjS1_S1_ijPjS2_i)
        /*0128*/ 	.word	0x00000010


	//----- nvinfo : EIATTR_FRAME_SIZE
	.align		4
.L_49:
        /*012c*/ 	.byte	0x04, 0x11
        /*012e*/ 	.short	(.L_51 - .L_50)
	.align		4
.L_50:
        /*0130*/ 	.word	index@(_ZN8l3_fused31build_supplier_ht_nation_kernelEPKjS1_S1_ijPjS2_i)
        /*0134*/ 	.word	0x00000000


	//----- nvinfo : EIATTR_REGCOUNT
	.align		4
.L_51:
        /*0138*/ 	.byte	0x04, 0x2f
        /*013a*/ 	.short	(.L_53 - .L_52)
	.align		4
.L_52:
        /*013c*/ 	.word	index@(_ZN8l3_fused36build_customer_ht_city_filter_kernelEPKjS1_ijjPjS2_i)
        /*0140*/ 	.word	0x0000000e


	//----- nvinfo : EIATTR_FRAME_SIZE
	.align		4
.L_53:
        /*0144*/ 	.byte	0x04, 0x11
        /*0146*/ 	.short	(.L_55 - .L_54)
	.align		4
.L_54:
        /*0148*/ 	.word	index@(_ZN8l3_fused36build_customer_ht_city_filter_kernelEPKjS1_ijjPjS2_i)
        /*014c*/ 	.word	0x00000000


	//----- nvinfo : EIATTR_REGCOUNT
	.align		4
.L_55:
        /*0150*/ 	.byte	0x04, 0x2f
        /*0152*/ 	.short	(.L_57 - .L_56)
	.align		4
.L_56:
        /*0154*/ 	.word	index@(_ZN8l3_fused36build_supplier_ht_city_filter_kernelEPKjS1_ijjPjS2_i)
        /*0158*/ 	.word	0x0000000e


	//----- nvinfo : EIATTR_FRAME_SIZE
	.align		4
.L_57:
        /*015c*/ 	.byte	0x04, 0x11
        /*015e*/ 	.short	(.L_59 - .L_58)
	.align		4
.L_58:
        /*0160*/ 	.word	index@(_ZN8l3_fused36build_supplier_ht_city_filter_kernelEPKjS1_ijjPjS2_i)
        /*0164*/ 	.word	0x00000000


	//----- nvinfo : EIATTR_REGCOUNT
	.align		4
.L_59:
        /*0168*/ 	.byte	0x04, 0x2f
        /*016a*/ 	.short	(.L_61 - .L_60)
	.align		4
.L_60:
        /*016c*/ 	.word	index@(_ZN8l3_fused31build_date_ht_year_range_kernelEPKjS1_ijjPjS2_i)
        /*0170*/ 	.word	0x0000000e


	//----- nvinfo : EIATTR_FRAME_SIZE
	.align		4
.L_61:
        /*0174*/ 	.byte	0x04, 0x11
        /*0176*/ 	.short	(.L_63 - .L_62)
	.align		4
.L_62:
        /*0178*/ 	.word	index@(_ZN8l3_fused31build_date_ht_year_range_kernelEPKjS1_ijjPjS2_i)
        /*017c*/ 	.word	0x00000000


	//----- nvinfo : EIATTR_REGCOUNT
	.align		4
.L_63:
        /*0180*/ 	.byte	0x04, 0x2f
        /*0182*/ 	.short	(.L_65 - .L_64)
	.align		4
.L_64:
        /*0184*/ 	.word	index@(_ZN8l3_fused26build_date_ht_month_kernelEPKjijjPji)
        /*0188*/ 	.word	0x0000000e


	//----- nvinfo : EIATTR_FRAME_SIZE
	.align		4
.L_65:
        /*018c*/ 	.byte	0x04, 0x11
        /*018e*/ 	.short	(.L_67 - .L_66)
	.align		4
.L_66:
        /*0190*/ 	.word	index@(_ZN8l3_fused26build_date_ht_month_kernelEPKjijjPji)
        /*0194*/ 	.word	0x00000000


	//----- nvinfo : EIATTR_MIN_STACK_SIZE
	.align		4
.L_67:
        /*0198*/ 	.byte	0x04, 0x12
        /*019a*/ 	.short	(.L_69 - .L_68)
	.align		4
.L_68:
        /*019c*/ 	.word	index@(_ZN8l3_fused26build_date_ht_month_kernelEPKjijjPji)
        /*01a0*/ 	.word	0x00000000


	//----- nvinfo : EIATTR_MIN_STACK_SIZE
	.align		4
.L_69:
        /*01a4*/ 	.byte	0x04, 0x12
        /*01a6*/ 	.short	(.L_71 - .L_70)
	.align		4
.L_70:
        /*01a8*/ 	.word	index@(_ZN8l3_fused31build_date_ht_year_range_kernelEPKjS1_ijjPjS2_i)
        /*01ac*/ 	.word	0x00000000


	//----- nvinfo : EIATTR_MIN_STACK_SIZE
	.align		4
.L_71:
        /*01b0*/ 	.byte	0x04, 0x12
        /*01b2*/ 	.short	(.L_73 - .L_72)
	.align		4
.L_72:
        /*01b4*/ 	.word	index@(_ZN8l3_fused36build_supplier_ht_city_filter_kernelEPKjS1_ijjPjS2_i)
        /*01b8*/ 	.word	0x00000000


	//----- nvinfo : EIATTR_MIN_STACK_SIZE
	.align		4
.L_73:
        /*01bc*/ 	.byte	0x04, 0x12
        /*01be*/ 	.short	(.L_75 - .L_74)
	.align		4
.L_74:
        /*01c0*/ 	.word	index@(_ZN8l3_fused36build_customer_ht_city_filter_kernelEPKjS1_ijjPjS2_i)
        /*01c4*/ 	.word	0x00000000


	//----- nvinfo : EIATTR_MIN_STACK_SIZE
	.align		4
.L_75:
        /*01c8*/ 	.byte	0x04, 0x12
        /*01ca*/ 	.short	(.L_77 - .L_76)
	.align		4
.L_76:
        /*01cc*/ 	.word	index@(_ZN8l3_fused31build_supplier_ht_nation_kernelEPKjS1_S1_ijPjS2_i)
        /*01d0*/ 	.word	0x00000000


	//----- nvinfo : EIATTR_MIN_STACK_SIZE
	.align		4
.L_77:
        /*01d4*/ 	.byte	0x04, 0x12
        /*01d6*/ 	.short	(.L_79 - .L_78)
	.align		4
.L_78:
        /*01d8*/ 	.word	index@(_ZN8l3_fused31build_customer_ht_nation_kernelEPKjS1_S1_ijPjS2_i)
        /*01dc*/ 	.word	0x00000000


	//----- nvinfo : EIATTR_MIN_STACK_SIZE
	.align		4
.L_79:
        /*01e0*/ 	.byte	0x04, 0x12
        /*01e2*/ 	.short	(.L_81 - .L_80)
	.align		4
.L_80:
        /*01e4*/ 	.word	index@(_ZN8l3_fused31build_customer_ht_region_kernelEPKjS1_S1_ijPjS2_i)
        /*01e8*/ 	.word	0x00000000


	//----- nvinfo : EIATTR_MIN_STACK_SIZE
	.align		4
.L_81:
        /*01ec*/ 	.byte	0x04, 0x12
        /*01ee*/ 	.short	(.L_83 - .L_82)
	.align		4
.L_82:
        /*01f0*/ 	.word	index@(_ZN8l3_fused38build_supplier_ht_region_nation_kernelEPKjS1_S1_ijPjS2_i)
        /*01f4*/ 	.word	0x00000000


	//----- nvinfo : EIATTR_MIN_STACK_SIZE
	.align		4
.L_83:
        /*01f8*/ 	.byte	0x04, 0x12
        /*01fa*/ 	.short	(.L_85 - .L_84)
	.align		4
.L_84:
        /*01fc*/ 	.word	index@(_ZN8l3_fused31build_supplier_ht_region_kernelEPKjS1_ijPji)
        /*0200*/ 	.word	0x00000000


	//----- nvinfo : EIATTR_MIN_STACK_SIZE
	.align		4
.L_85:
        /*0204*/ 	.byte	0x04, 0x12
        /*0206*/ 	.short	(.L_87 - .L_86)
	.align		4
.L_86:
        /*0208*/ 	.word	index@(_ZN8l3_fused36build_supplier_ht_nation_city_kernelEPKjS1_S1_ijPjS2_i)
        /*020c*/ 	.word	0x00000000


	//----- nvinfo : EIATTR_MIN_STACK_SIZE
	.align		4
.L_87:
        /*0210*/ 	.byte	0x04, 0x12
        /*0212*/ 	.short	(.L_89 - .L_88)
	.align		4
.L_88:
        /*0214*/ 	.word	index@(_ZN8l3_fused35build_part_ht_category_brand_kernelEPKjS1_S1_ijPjS2_i)
        /*0218*/ 	.word	0x00000000


	//----- nvinfo : EIATTR_MIN_STACK_SIZE
	.align		4
.L_89:
        /*021c*/ 	.byte	0x04, 0x12
        /*021e*/ 	.short	(.L_91 - .L_90)
	.align		4
.L_90:
        /*0220*/ 	.word	index@(_ZN8l3_fused34build_part_ht_mfgr_category_kernelEPKjS1_S1_ijjPjS2_i)
        /*0224*/ 	.word	0x00000000


	//----- nvinfo : EIATTR_MIN_STACK_SIZE
	.align		4
.L_91:
        /*0228*/ 	.byte	0x04, 0x12
        /*022a*/ 	.short	(.L_93 - .L_92)
	.align		4
.L_92:
        /*022c*/ 	.word	index@(_ZN8l3_fused25build_part_ht_mfgr_kernelEPKjS1_ijjPji)
        /*0230*/ 	.word	0x00000000


	//----- nvinfo : EIATTR_MIN_STACK_SIZE
	.align		4
.L_93:
        /*0234*/ 	.byte	0x04, 0x12
        /*0236*/ 	.short	(.L_95 - .L_94)
	.align		4
.L_94:
        /*0238*/ 	.word	index@(_ZN8l3_fused32build_part_ht_brand_exact_kernelEPKjS1_ijPji)
        /*023c*/ 	.word	0x00000000


	//----- nvinfo : EIATTR_MIN_STACK_SIZE
	.align		4
.L_95:
        /*0240*/ 	.byte	0x04, 0x12
        /*0242*/ 	.short	(.L_97 - .L_96)
	.align		4
.L_96:
        /*0244*/ 	.word	index@(_ZN8l3_fused32build_part_ht_brand_range_kernelEPKjS1_ijjPjS2_i)
        /*0248*/ 	.word	0x00000000


	//----- nvinfo : EIATTR_MIN_STACK_SIZE
	.align		4
.L_97:
        /*024c*/ 	.byte	0x04, 0x12
        /*024e*/ 	.short	(.L_99 - .L_98)
	.align		4
.L_98:
        /*0250*/ 	.word	index@(_ZN8l3_fused29build_part_ht_filtered_kernelEPKjS1_S1_ijPjS2_i)
        /*0254*/ 	.word	0x00000000


	//----- nvinfo : EIATTR_MIN_STACK_SIZE
	.align		4
.L_99:
        /*0258*/ 	.byte	0x04, 0x12
        /*025a*/ 	.short	(.L_101 - .L_100)
	.align		4
.L_100:
        /*025c*/ 	.word	index@(_ZN8l3_fused20build_date_ht_kernelEPKjS1_iPjS2_i)
        /*0260*/ 	.word	0x00000000
.L_101:


//--------------------- .nv.compat                --------------------------
	.section	.nv.compat,"",@"SHT_CUDA_COMPAT_INFO"
	.align	4
        /*0000*/ 	.byte	0x02, 0x09, 0x00, 0x00, 0x02, 0x02, 0x01, 0x00, 0x02, 0x05, 0x05, 0x00, 0x03, 0x07, 0x01, 0x01
        /*0010*/ 	.byte	0x02, 0x03, 0x00, 0x00, 0x02, 0x06, 0x01, 0x00, 0x04, 0x0b, 0x08, 0x00, 0x09, 0x00, 0x00, 0x00
        /*0020*/ 	.byte	0x00, 0x00, 0x00, 0x00


//--------------------- .nv.info._ZN8l3_fused26build_date_ht_month_kernelEPKjijjPji --------------------------
	.section	.nv.info._ZN8l3_fused26build_date_ht_month_kernelEPKjijjPji,"",@"SHT_CUDA_INFO"
	.sectionflags	@""
	.align	4


	//----- nvinfo : EIATTR_CUDA_API_VERSION
	.align		4
        /*0000*/ 	.byte	0x04, 0x37
        /*0002*/ 	.short	(.L_103 - .L_102)
.L_102:
        /*0004*/ 	.word	0x00000082


	//----- nvinfo : EIATTR_KPARAM_INFO
	.align		4
.L_103:
        /*0008*/ 	.byte	0x04, 0x17
        /*000a*/ 	.short	(.L_105 - .L_104)
.L_104:
        /*000c*/ 	.word	0x00000000
        /*0010*/ 	.short	0x0005
        /*0012*/ 	.short	0x0020
        /*0014*/ 	.byte	0x00, 0xf0, 0x11, 0x00


	//----- nvinfo : EIATTR_KPARAM_INFO
	.align		4
.L_105:
        /*0018*/ 	.byte	0x04, 0x17
        /*001a*/ 	.short	(.L_107 - .L_106)
.L_106:
        /*001c*/ 	.word	0x00000000
        /*0020*/ 	.short	0x0004
        /*0022*/ 	.short	0x0018
        /*0024*/ 	.byte	0x00, 0xf5, 0x21, 0x00


	//----- nvinfo : EIATTR_KPARAM_INFO
	.align		4
.L_107:
        /*0028*/ 	.byte	0x04, 0x17
        /*002a*/ 	.short	(.L_109 - .L_108)
.L_108:
        /*002c*/ 	.word	0x00000000
        /*0030*/ 	.short	0x0003
        /*0032*/ 	.short	0x0010
        /*0034*/ 	.byte	0x00, 0xf0, 0x11, 0x00


	//----- nvinfo : EIATTR_KPARAM_INFO
	.align		4
.L_109:
        /*0038*/ 	.byte	0x04, 0x17
        /*003a*/ 	.short	(.L_111 - .L_110)
.L_110:
        /*003c*/ 	.word	0x00000000
        /*0040*/ 	.short	0x0002
        /*0042*/ 	.short	0x000c
        /*0044*/ 	.byte	0x00, 0xf0, 0x11, 0x00


	//----- nvinfo : EIATTR_KPARAM_INFO
	.align		4
.L_111:
        /*0048*/ 	.byte	0x04, 0x17
        /*004a*/ 	.short	(.L_113 - .L_112)
.L_112:
        /*004c*/ 	.word	0x00000000
        /*0050*/ 	.short	0x0001
        /*0052*/ 	.short	0x0008
        /*0054*/ 	.byte	0x00, 0xf0, 0x11, 0x00


	//----- nvinfo : EIATTR_KPARAM_INFO
	.align		4
.L_113:
        /*0058*/ 	.byte	0x04, 0x17
        /*005a*/ 	.short	(.L_115 - .L_114)
.L_114:
        /*005c*/ 	.word	0x00000000
        /*0060*/ 	.short	0x0000
        /*0062*/ 	.short	0x0000
        /*0064*/ 	.byte	0x00, 0xf5, 0x21, 0x00


	//----- nvinfo : EIATTR_SPARSE_MMA_MASK
	.align		4
.L_115:
        /*0068*/ 	.byte	0x03, 0x50
        /*006a*/ 	.short	0x0000


	//----- nvinfo : EIATTR_MAXREG_COUNT
	.align		4
        /*006c*/ 	.byte	0x03, 0x1b
        /*006e*/ 	.short	0x00ff


	//----- nvinfo : EIATTR_MERCURY_ISA_VERSION
	.align		4
        /*0070*/ 	.byte	0x03, 0x5f
        /*0072*/ 	.short	0x0101


	//----- nvinfo : EIATTR_VRC_CTA_INIT_COUNT
	.align		4
        /*0074*/ 	.byte	0x02, 0x4a
	.zero		1
	.zero		1


	//----- nvinfo : EIATTR_EXIT_INSTR_OFFSETS
	.align		4
        /*0078*/ 	.byte	0x04, 0x1c
        /*007a*/ 	.short	(.L_117 - .L_116)


	//   ....[0]....
.L_116:
        /*007c*/ 	.word	0x00000070


	//   ....[1]....
        /*0080*/ 	.word	0x00000100


	//   ....[2]....
        /*0084*/ 	.word	0x00000130


	//   ....[3]....
        /*0088*/ 	.word	0x000003c0


	//----- nvinfo : EIATTR_CRS_STACK_SIZE
	.align		4
.L_117:
        /*008c*/ 	.byte	0x04, 0x1e
        /*008e*/ 	.short	(.L_119 - .L_118)
.L_118:
        /*0090*/ 	.word	0x00000000


	//----- nvinfo : EIATTR_CBANK_PARAM_SIZE
	.align		4
.L_119:
        /*0094*/ 	.byte	0x03, 0x19
        /*0096*/ 	.short	0x0024


	//----- nvinfo : EIATTR_PARAM_CBANK
	.align		4
        /*0098*/ 	.byte	0x04, 0x0a
        /*009a*/ 	.short	(.L_121 - .L_120)
	.align		4
.L_120:
        /*009c*/ 	.word	index@(.nv.constant0._ZN8l3_fused26build_date_ht_month_kernelEPKjijjPji)
        /*00a0*/ 	.short	0x0380
        /*00a2*/ 	.short	0x0024


	//----- nvinfo : EIATTR_SW_WAR
	.align		4
.L_121:
        /*00a4*/ 	.byte	0x04, 0x36
        /*00a6*/ 	.short	(.L_123 - .L_122)
.L_122:
        /*00a8*/ 	.word	0x00000008
.L_123:


//--------------------- .nv.info._ZN8l3_fused31build_date_ht_year_range_kernelEPKjS1_ijjPjS2_i --------------------------
	.section	.nv.info._ZN8l3_fused31build_date_ht_year_range_kernelEPKjS1_ijjPjS2_i,"",@"SHT_CUDA_INFO"
	.sectionflags	@""
	.align	4


	//----- nvinfo : EIATTR_CUDA_API_VERSION
	.align		4
        /*0000*/ 	.byte	0x04, 0x37
        /*0002*/ 	.short	(.L_125 - .L_124)
.L_124:
        /*0004*/ 	.word	0x00000082


	//----- nvinfo : EIATTR_KPARAM_INFO
	.align		4
.L_125:
        /*0008*/ 	.byte	0x04, 0x17
        /*000a*/ 	.short	(.L_127 - .L_126)
.L_126:
        /*000c*/ 	.word	0x00000000
        /*0010*/ 	.short	0x0007
        /*0012*/ 	.short	0x0030
        /*0014*/ 	.byte	0x00, 0xf0, 0x11, 0x00


	//----- nvinfo : EIATTR_KPARAM_INFO
	.align		4
.L_127:
        /*0018*/ 	.byte	0x04, 0x17
        /*001a*/ 	.short	(.L_129 - .L_128)
.L_128:
        /*001c*/ 	.word	0x00000000
        /*0020*/ 	.short	0x0006
        /*0022*/ 	.short	0x0028
        /*0024*/ 	.byte	0x00, 0xf5, 0x21, 0x00


	//----- nvinfo : EIATTR_KPARAM_INFO
	.align		4
.L_129:
        /*0028*/ 	.byte	0x04, 0x17
        /*002a*/ 	.short	(.L_131 - .L_130)
.L_130:
        /*002c*/ 	.word	0x00000000
        /*0030*/ 	.short	0x0005
        /*0032*/ 	.short	0x0020
        /*0034*/ 	.byte	0x00, 0xf5, 0x21, 0x00


	//----- nvinfo : EIATTR_KPARAM_INFO
	.align		4
.L_131:
        /*0038*/ 	.byte	0x04, 0x17
        /*003a*/ 	.short	(.L_133 - .L_132)
.L_132:
        /*003c*/ 	.word	0x00000000
        /*0040*/ 	.short	0x0004
        /*0042*/ 	.short	0x0018
        /*0044*/ 	.byte	0x00, 0xf0, 0x11, 0x00


	//----- nvinfo : EIATTR_KPARAM_INFO
	.align		4
.L_133:
        /*0048*/ 	.byte	0x04, 0x17
        /*004a*/ 	.short	(.L_135 - .L_134)
.L_134:
        /*004c*/ 	.word	0x00000000
        /*0050*/ 	.short	0x0003
        /*0052*/ 	.short	0x0014
        /*0054*/ 	.byte	0x00, 0xf0, 0x11, 0x00


	//----- nvinfo : EIATTR_KPARAM_INFO
	.align		4
.L_135:
        /*0058*/ 	.byte	0x04, 0x17
        /*005a*/ 	.short	(.L_137 - .L_136)
.L_136:
        /*005c*/ 	.word	0x00000000
        /*0060*/ 	.short	0x0002
        /*0062*/ 	.short	0x0010
        /*0064*/ 	.byte	0x00, 0xf0, 0x11, 0x00


	//----- nvinfo : EIATTR_KPARAM_INFO
	.align		4
.L_137:
        /*0068*/ 	.byte	0x04, 0x17
        /*006a*/ 	.short	(.L_139 - .L_138)
.L_138:
        /*006c*/ 	.word	0x00000000
        /*0070*/ 	.short	0x0001
        /*0072*/ 	.short	0x0008
        /*0074*/ 	.byte	0x00, 0xf5, 0x21, 0x00


	//----- nvinfo : EIATTR_KPARAM_INFO
	.align		4
.L_139:
        /*0078*/ 	.byte	0x04, 0x17
        /*007a*/ 	.short	(.L_141 - .L_140)
.L_140:
        /*007c*/ 	.word	0x00000000
        /*0080*/ 	.short	0x0000
        /*0082*/ 	.short	0x0000
        /*0084*/ 	.byte	0x00, 0xf5, 0x21, 0x00


	//----- nvinfo : EIATTR_SPARSE_MMA_MASK
	.align		4
.L_141:
        /*0088*/ 	.byte	0x03, 0x50
        /*008a*/ 	.short	0x0000


	//----- nvinfo : EIATTR_MAXREG_COUNT
	.align		4
        /*008c*/ 	.byte	0x03, 0x1b
        /*008e*/ 	.short	0x00ff


	//----- nvinfo : EIATTR_MERCURY_ISA_VERSION
	.align		4
        /*0090*/ 	.byte	0x03, 0x5f
        /*0092*/ 	.short	0x0101


	//----- nvinfo : EIATTR_VRC_CTA_INIT_COUNT
	.align		4
        /*0094*/ 	.byte	0x02, 0x4a
	.zero		1
	.zero		1


	//----- nvinfo : EIATTR_EXIT_INSTR_OFFSETS
	.align		4
        /*0098*/ 	.byte	0x04, 0x1c
        /*009a*/ 	.short	(.L_143 - .L_142)


	//   ....[0]....
.L_142:
        /*009c*/ 	.word	0x00000070


	//   ....[1]....
        /*00a0*/ 	.word	0x00000100


	//   ....[2]....
        /*00a4*/ 	.word	0x00000150


	//   ....[3]....
        /*00a8*/ 	.word	0x00000470


	//   ....[4]....
        /*00ac*/ 	.word	0x00000560


	//----- nvinfo : EIATTR_CRS_STACK_SIZE
	.align		4
.L_143:
        /*00b0*/ 	.byte	0x04, 0x1e
        /*00b2*/ 	.short	(.L_145 - .L_144)
.L_144:
        /*00b4*/ 	.word	0x00000000


	//----- nvinfo : EIATTR_CBANK_PARAM_SIZE
	.align		4
.L_145:
        /*00b8*/ 	.byte	0x03, 0x19
        /*00ba*/ 	.short	0x0034


	//----- nvinfo : EIATTR_PARAM_CBANK
	.align		4
        /*00bc*/ 	.byte	0x04, 0x0a
        /*00be*/ 	.short	(.L_147 - .L_146)
	.align		4
.L_146:
        /*00c0*/ 	.word	index@(.nv.constant0._ZN8l3_fused31build_date_ht_year_range_kernelEPKjS1_ijjPjS2_i)
        /*00c4*/ 	.short	0x0380
        /*00c6*/ 	.short	0x0034


	//----- nvinfo : EIATTR_SW_WAR
	.align		4
.L_147:
        /*00c8*/ 	.byte	0x04, 0x36
        /*00ca*/ 	.short	(.L_149 - .L_148)
.L_148:
        /*00cc*/ 	.word	0x00000008
.L_149:


//--------------------- .nv.info._ZN8l3_fused36build_supplier_ht_city_filter_kernelEPKjS1_ijjPjS2_i --------------------------
	.section	.nv.info._ZN8l3_fused36build_supplier_ht_city_filter_kernelEPKjS1_ijjPjS2_i,"",@"SHT_CUDA_INFO"
	.sectionflags	@""
	.align	4


	//----- nvinfo : EIATTR_CUDA_API_VERSION
	.align		4
        /*0000*/ 	.byte	0x04, 0x37
        /*0002*/ 	.short	(.L_151 - .L_150)
.L_150:
        /*0004*/ 	.word	0x00000082


	//----- nvinfo : EIATTR_KPARAM_INFO
	.align		4
.L_151:
        /*0008*/ 	.byte	0x04, 0x17
        /*000a*/ 	.short	(.L_153 - .L_152)
.L_152:
        /*000c*/ 	.word	0x00000000
        /*0010*/ 	.short	0x0007
        /*0012*/ 	.short	0x0030
        /*0014*/ 	.byte	0x00, 0xf0, 0x11, 0x00


	//----- nvinfo : EIATTR_KPARAM_INFO
	.align		4
.L_153:
        /*0018*/ 	.byte	0x04, 0x17
        /*001a*/ 	.short	(.L_155 - .L_154)
.L_154:
        /*001c*/ 	.word	0x00000000
        /*0020*/ 	.short	0x0006
        /*0022*/ 	.short	0x0028
        /*0024*/ 	.byte	0x00, 0xf5, 0x21, 0x00


	//----- nvinfo : EIATTR_KPARAM_INFO
	.align		4
.L_155:
        /*0028*/ 	.byte	0x04, 0x17
        /*002a*/ 	.short	(.L_157 - .L_156)
.L_156:
        /*002c*/ 	.word	0x00000000
        /*0030*/ 	.short	0x0005
        /*0032*/ 	.short	0x0020
        /*0034*/ 	.byte	0x00, 0xf5, 0x21, 0x00


	//----- nvinfo : EIATTR_KPARAM_INFO
	.align		4
.L_157:
        /*0038*/ 	.byte	0x04, 0x17
        /*003a*/ 	.short	(.L_159 - .L_158)
.L_158:
        /*003c*/ 	.word	0x00000000
        /*0040*/ 	.short	0x0004
        /*0042*/ 	.short	0x0018
        /*0044*/ 	.byte	0x00, 0xf0, 0x11, 0x00


	//----- nvinfo : EIATTR_KPARAM_INFO
	.align		4
.L_159:
        /*0048*/ 	.byte	0x04, 0x17
        /*004a*/ 	.short	(.L_161 - .L_160)
.L_160:
        /*004c*/ 	.word	0x00000000
        /*0050*/ 	.short	0x0003
        /*0052*/ 	.short	0x0014
        /*0054*/ 	.byte	0x00, 0xf0, 0x11, 0x00


	//----- nvinfo : EIATTR_KPARAM_INFO
	.align		4
.L_161:
        /*0058*/ 	.byte	0x04, 0x17
        /*005a*/ 	.short	(.L_163 - .L_162)
.L_162:
        /*005c*/ 	.word	0x00000000
        /*0060*/ 	.short	0x0002
        /*0062*/ 	.short	0x0010
        /*0064*/ 	.byte	0x00, 0xf0, 0x11, 0x00


	//----- nvinfo : EIATTR_KPARAM_INFO
	.align		4
.L_163:
        /*0068*/ 	.byte	0x04, 0x17
        /*006a*/ 	.short	(.L_165 - .L_164)
.L_164:
        /*006c*/ 	.word	0x00000000
        /*0070*/ 	.short	0x0001
        /*0072*/ 	.short	0x0008
        /*0074*/ 	.byte	0x00, 0xf5, 0x21, 0x00


	//----- nvinfo : EIATTR_KPARAM_INFO
	.align		4
.L_165:
        /*0078*/ 	.byte	0x04, 0x17
        /*007a*/ 	.short	(.L_167 - .L_166)
.L_166:
        /*007c*/ 	.word	0x00000000
        /*0080*/ 	.short	0x0000
        /*0082*/ 	.short	0x0000
        /*0084*/ 	.byte	0x00, 0xf5, 0x21, 0x00


	//----- nvinfo : EIATTR_SPARSE_MMA_MASK
	.align		4
.L_167:
        /*0088*/ 	.byte	0x03, 0x50
        /*008a*/ 	.short	0x0000


	//----- nvinfo : EIATTR_MAXREG_COUNT
	.align		4
        /*008c*/ 	.byte	0x03, 0x1b
        /*008e*/ 	.short	0x00ff


	//----- nvinfo : EIATTR_MERCURY_ISA_VERSION
	.align		4
        /*0090*/ 	.byte	0x03, 0x5f
        /*0092*/ 	.short	0x0101


	//----- nvinfo : EIATTR_VRC_CTA_INIT_COUNT
	.align		4
        /*0094*/ 	.byte	0x02, 0x4a
	.zero		1
	.zero		1


	//----- nvinfo : EIATTR_EXIT_INSTR_OFFSETS
	.align		4
        /*0098*/ 	.byte	0x04, 0x1c
        /*009a*/ 	.short	(.L_169 - .L_168)


	//   ....[0]....
.L_168:
        /*009c*/ 	.word	0x00000070


	//   ....[1]....
        /*00a0*/ 	.word	0x00000100


	//   ....[2]....
        /*00a4*/ 	.word	0x00000150


	//   ....[3]....
        /*00a8*/ 	.word	0x00000470


	//   ....[4]....
        /*00ac*/ 	.word	0x00000560


	//----- nvinfo : EIATTR_CRS_STACK_SIZE
	.align		4
.L_169:
        /*00b0*/ 	.byte	0x04, 0x1e
        /*00b2*/ 	.short	(.L_171 - .L_170)
.L_170:
        /*00b4*/ 	.word	0x00000000


	//----- nvinfo : EIATTR_CBANK_PARAM_SIZE
	.align		4
.L_171:
        /*00b8*/ 	.byte	0x03, 0x19
        /*00ba*/ 	.short	0x0034


	//----- nvinfo : EIATTR_PARAM_CBANK
	.align		4
        /*00bc*/ 	.byte	0x04, 0x0a
        /*00be*/ 	.short	(.L_173 - .L_172)
	.align		4
.L_172:
        /*00c0*/ 	.word	index@(.nv.constant0._ZN8l3_fused36build_supplier_ht_city_filter_kernelEPKjS1_ijjPjS2_i)
        /*00c4*/ 	.short	0x0380
        /*00c6*/ 	.short	0x0034


	//----- nvinfo : EIATTR_SW_WAR
	.align		4
.L_173:
        /*00c8*/ 	.byte	0x04, 0x36
        /*00ca*/ 	.short	(.L_175 - .L_174)
.L_174:
        /*00cc*/ 	.word	0x00000008
.L_175:


//--------------------- .nv.info._ZN8l3_fused36build_customer_ht_city_filter_kernelEPKjS1_ijjPjS2_i --------------------------
	.section	.nv.info._ZN8l3_fused36build_customer_ht_city_filter_kernelEPKjS1_ijjPjS2_i,"",@"SHT_CUDA_INFO"
	.sectionflags	@""
	.align	4


	//----- nvinfo : EIATTR_CUDA_API_VERSION
	.align		4
        /*0000*/ 	.byte	0x04, 0x37
        /*0002*/ 	.short	(.L_177 - .L_176)
.L_176:
        /*0004*/ 	.word	0x00000082


	//----- nvinfo : EIATTR_KPARAM_INFO
	.align		4
.L_177:
        /*0008*/ 	.byte	0x04, 0x17
        /*000a*/ 	.short	(.L_179 - .L_178)
.L_178:
        /*000c*/ 	.word	0x00000000
        /*0010*/ 	.short	0x0007
        /*0012*/ 	.short	0x0030
        /*0014*/ 	.byte	0x00, 0xf0, 0x11, 0x00


	//----- nvinfo : EIATTR_KPARAM_INFO
	.align		4
.L_179:
        /*0018*/ 	.byte	0x04, 0x17
        /*001a*/ 	.short	(.L_181 - .L_180)
.L_180:
        /*001c*/ 	.word	0x00000000
        /*0020*/ 	.short	0x0006
        /*0022*/ 	.short	0x0028
        /*0024*/ 	.byte	0x00, 0xf5, 0x21, 0x00


	//----- nvinfo : EIATTR_KPARAM_INFO
	.align		4
.L_181:
        /*0028*/ 	.byte	0x04, 0x17
        /*002a*/ 	.short	(.L_183 - .L_182)
.L_182:
        /*002c*/ 	.word	0x00000000
        /*0030*/ 	.short	0x0005
        /*0032*/ 	.short	0x0020
        /*0034*/ 	.byte	0x00, 0xf5, 0x21, 0x00


	//----- nvinfo : EIATTR_KPARAM_INFO
	.align		4
.L_183:
        /*0038*/ 	.byte	0x04, 0x17
        /*003a*/ 	.short	(.L_185 - .L_184)
.L_184:
        /*003c*/ 	.word	0x00000000
        /*0040*/ 	.short	0x0004
        /*0042*/ 	.short	0x0018
        /*0044*/ 	.byte	0x00, 0xf0, 0x11, 0x00


	//----- nvinfo : EIATTR_KPARAM_INFO
	.align		4
.L_185:
        /*0048*/ 	.byte	0x04, 0x17
        /*004a*/ 	.short	(.L_187 - .L_186)
.L_186:
        /*004c*/ 	.word	0x00000000
        /*0050*/ 	.short	0x0003
        /*0052*/ 	.short	0x0014
        /*0054*/ 	.byte	0x00, 0xf0, 0x11, 0x00


	//----- nvinfo : EIATTR_KPARAM_INFO
	.align		4
.L_187:
        /*0058*/ 	.byte	0x04, 0x17
        /*005a*/ 	.short	(.L_189 - .L_188)
.L_188:
        /*005c*/ 	.word	0x00000000
        /*0060*/ 	.short	0x0002
        /*0062*/ 	.short	0x0010
        /*0064*/ 	.byte	0x00, 0xf0, 0x11, 0x00


	//----- nvinfo : EIATTR_KPARAM_INFO
	.align		4
.L_189:
        /*0068*/ 	.byte	0x04, 0x17
        /*006a*/ 	.short	(.L_191 - .L_190)
.L_190:
        /*006c*/ 	.word	0x00000000
        /*0070*/ 	.short	0x0001
        /*0072*/ 	.short	0x0008
        /*0074*/ 	.byte	0x00, 0xf5, 0x21, 0x00


	//----- nvinfo : EIATTR_KPARAM_INFO
	.align		4
.L_191:
        /*0078*/ 	.byte	0x04, 0x17
        /*007a*/ 	.short	(.L_193 - .L_192)
.L_192:
        /*007c*/ 	.word	0x00000000
        /*0080*/ 	.short	0x0000
        /*0082*/ 	.short	0x0000
        /*0084*/ 	.byte	0x00, 0xf5, 0x21, 0x00


	//----- nvinfo : EIATTR_SPARSE_MMA_MASK
	.align		4
.L_193:
        /*0088*/ 	.byte	0x03, 0x50
        /*008a*/ 	.short	0x0000


	//----- nvinfo : EIATTR_MAXREG_COUNT
	.align		4
        /*008c*/ 	.byte	0x03, 0x1b
        /*008e*/ 	.short	0x00ff


	//----- nvinfo : EIATTR_MERCURY_ISA_VERSION
	.align		4
        /*0090*/ 	.byte	0x03, 0x5f
        /*0092*/ 	.short	0x0101


	//----- nvinfo : EIATTR_VRC_CTA_INIT_COUNT
	.align		4
        /*0094*/ 	.byte	0x02, 0x4a
	.zero		1
	.zero		1


	//----- nvinfo : EIATTR_EXIT_INSTR_OFFSETS
	.align		4
        /*0098*/ 	.byte	0x04, 0x1c
        /*009a*/ 	.short	(.L_195 - .L_194)


	//   ....[0]....
.L_194:
        /*009c*/ 	.word	0x00000070


	//   ....[1]....
        /*00a0*/ 	.word	0x00000100


	//   ....[2]....
        /*00a4*/ 	.word	0x00000150


	//   ....[3]....
        /*00a8*/ 	.word	0x00000470


	//   ....[4]....
        /*00ac*/ 	.word	0x00000560


	//----- nvinfo : EIATTR_CRS_STACK_SIZE
	.align		4
.L_195:
        /*00b0*/ 	.byte	0x04, 0x1e
        /*00b2*/ 	.short	(.L_197 - .L_196)
.L_196:
        /*00b4*/ 	.word	0x00000000


	//----- nvinfo : EIATTR_CBANK_PARAM_SIZE
	.align		4
.L_197:
        /*00b8*/ 	.byte	0x03, 0x19
        /*00ba*/ 	.short	0x0034


	//----- nvinfo : EIATTR_PARAM_CBANK
	.align		4
        /*00bc*/ 	.byte	0x04, 0x0a
        /*00be*/ 	.short	(.L_199 - .L_198)
	.align		4
.L_198:
        /*00c0*/ 	.word	index@(.nv.constant0._ZN8l3_fused36build_customer_ht_city_filter_kernelEPKjS1_ijjPjS2_i)
        /*00c4*/ 	.short	0x0380
        /*00c6*/ 	.short	0x0034


	//----- nvinfo : EIATTR_SW_WAR
	.align		4
.L_199:
        /*00c8*/ 	.byte	0x04, 0x36
        /*00ca*/ 	.short	(.L_201 - .L_200)
.L_200:
        /*00cc*/ 	.word	0x00000008
.L_201:


//--------------------- .nv.info._ZN8l3_fused31build_supplier_ht_nation_kernelEPKjS1_S1_ijPjS2_i --------------------------
	.section	.nv.info._ZN8l3_fused31build_supplier_ht_nation_kernelEPKjS1_S1_ijPjS2_i,"",@"SHT_CUDA_INFO"
	.sectionflags	@""
	.align	4


	//----- nvinfo : EIATTR_CUDA_API_VERSION
	.align		4
        /*0000*/ 	.byte	0x04, 0x37
        /*0002*/ 	.short	(.L_203 - .L_202)
.L_202:
        /*0004*/ 	.word	0x00000082


	//----- nvinfo : EIATTR_KPARAM_INFO
	.align		4
.L_203:
        /*0008*/ 	.byte	0x04, 0x17
        /*000a*/ 	.short	(.L_205 - .L_204)
.L_204:
        /*000c*/ 	.word	0x00000000
        /*0010*/ 	.short	0x0007
        /*0012*/ 	.short	0x0030
        /*0014*/ 	.byte	0x00, 0xf0, 0x11, 0x00


	//----- nvinfo : EIATTR_KPARAM_INFO
	.align		4
.L_205:
        /*0018*/ 	.byte	0x04, 0x17
        /*001a*/ 	.short	(.L_207 - .L_206)
.L_206:
        /*001c*/ 	.word	0x00000000
        /*0020*/ 	.short	0x0006
        /*0022*/ 	.short	0x0028
        /*0024*/ 	.byte	0x00, 0xf5, 0x21, 0x00


	//----- nvinfo : EIATTR_KPARAM_INFO
	.align		4
.L_207:
        /*0028*/ 	.byte	0x04, 0x17
        /*002a*/ 	.short	(.L_209 - .L_208)
.L_208:
        /*002c*/ 	.word	0x00000000
        /*0030*/ 	.short	0x0005
        /*0032*/ 	.short	0x0020
        /*0034*/ 	.byte	0x00, 0xf5, 0x21, 0x00


	//----- nvinfo : EIATTR_KPARAM_INFO
	.align		4
.L_209:
        /*0038*/ 	.byte	0x04, 0x17
        /*003a*/ 	.short	(.L_211 - .L_210)
.L_210:
        /*003c*/ 	.word	0x00000000
        /*0040*/ 	.short	0x0004
        /*0042*/ 	.short	0x001c
        /*0044*/ 	.byte	0x00, 0xf0, 0x11, 0x00


	//----- nvinfo : EIATTR_KPARAM_INFO
	.align		4
.L_211:
        /*0048*/ 	.byte	0x04, 0x17
        /*004a*/ 	.short	(.L_213 - .L_212)
.L_212:
        /*004c*/ 	.word	0x00000000
        /*0050*/ 	.short	0x0003
        /*0052*/ 	.short	0x0018
        /*0054*/ 	.byte	0x00, 0xf0, 0x11, 0x00


	//----- nvinfo : EIATTR_KPARAM_INFO
	.align		4
.L_213:
        /*0058*/ 	.byte	0x04, 0x17
        /*005a*/ 	.short	(.L_215 - .L_214)
.L_214:
        /*005c*/ 	.word	0x00000000
        /*0060*/ 	.short	0x0002
        /*0062*/ 	.short	0x0010
        /*0064*/ 	.byte	0x00, 0xf5, 0x21, 0x00


	//----- nvinfo : EIATTR_KPARAM_INFO
	.align		4
.L_215:
        /*0068*/ 	.byte	0x04, 0x17
        /*006a*/ 	.short	(.L_217 - .L_216)
.L_216:
        /*006c*/ 	.word	0x00000000
        /*0070*/ 	.short	0x0001
        /*0072*/ 	.short	0x0008
        /*0074*/ 	.byte	0x00, 0xf5, 0x21, 0x00


	//----- nvinfo : EIATTR_KPARAM_INFO
	.align		4
.L_217:
        /*0078*/ 	.byte	0x04, 0x17
        /*007a*/ 	.short	(.L_219 - .L_218)
.L_218:
        /*007c*/ 	.word	0x00000000
        /*0080*/ 	.short	0x0000
        /*0082*/ 	.short	0x0000
        /*0084*/ 	.byte	0x00, 0xf5, 0x21, 0x00


	//----- nvinfo : EIATTR_SPARSE_MMA_MASK
	.align		4
.L_219:
        /*0088*/ 	.byte	0x03, 0x50
        /*008a*/ 	.short	0x0000


	//----- nvinfo : EIATTR_MAXREG_COUNT
	.align		4
        /*008c*/ 	.byte	0x03, 0x1b
        /*008e*/ 	.short	0x00ff


	//----- nvinfo : EIATTR_MERCURY_ISA_VERSION
	.align		4
        /*0090*/ 	.byte	0x03, 0x5f
        /*0092*/ 	.short	0x0101


	//----- nvinfo : EIATTR_VRC_CTA_INIT_COUNT
	.align		4
        /*0094*/ 	.byte	0x02, 0x4a
	.zero		1
	.zero		1


	//----- nvinfo : EIATTR_EXIT_INSTR_OFFSETS
	.align		4
        /*0098*/ 	.byte	0x04, 0x1c
        /*009a*/ 	.short	(.L_221 - .L_220)


	//   ....[0]....
.L_220:
        /*009c*/ 	.word	0x00000070


	//   ....[1]....
        /*00a0*/ 	.word	0x000000e0


	//   ....[2]....
        /*00a4*/ 	.word	0x00000130


	//   ....[3]....
        /*00a8*/ 	.word	0x00000490


	//   ....[4]....
        /*00ac*/ 	.word	0x00000580


	//----- nvinfo : EIATTR_CRS_STACK_SIZE
	.align		4
.L_221:
        /*00b0*/ 	.byte	0x04, 0x1e
        /*00b2*/ 	.short	(.L_223 - .L_222)
.L_222:
        /*00b4*/ 	.word	0x00000000


	//----- nvinfo : EIATTR_CBANK_PARAM_SIZE
	.align		4
.L_223:
        /*00b8*/ 	.byte	0x03, 0x19
        /*00ba*/ 	.short	0x0034


	//----- nvinfo : EIATTR_PARAM_CBANK
	.align		4
        /*00bc*/ 	.byte	0x04, 0x0a
        /*00be*/ 	.short	(.L_225 - .L_224)
	.align		4
.L_224:
        /*00c0*/ 	.word	index@(.nv.constant0._ZN8l3_fused31build_supplier_ht_nation_kernelEPKjS1_S1_ijPjS2_i)
        /*00c4*/ 	.short	0x0380
        /*00c6*/ 	.short	0x0034


	//----- nvinfo : EIATTR_SW_WAR
	.align		4
.L_225:
        /*00c8*/ 	.byte	0x04, 0x36
        /*00ca*/ 	.short	(.L_227 - .L_226)
.L_226:
        /*00cc*/ 	.word	0x00000008
.L_227:


//--------------------- .nv.info._ZN8l3_fused31build_customer_ht_nation_kernelEPKjS1_S1_ijPjS2_i --------------------------
	.section	.nv.info._ZN8l3_fused31build_customer_ht_nation_kernelEPKjS1_S1_ijPjS2_i,"",@"SHT_CUDA_INFO"
	.sectionflags	@""
	.align	4


	//----- nvinfo : EIATTR_CUDA_API_VERSION
	.align		4
        /*0000*/ 	.byte	0x04, 0x37
        /*0002*/ 	.short	(.L_229 - .L_228)
.L_228:
        /*0004*/ 	.word	0x00000082


	//----- nvinfo : EIATTR_KPARAM_INFO
	.align		4
.L_229:
        /*0008*/ 	.byte	0x04, 0x17
        /*000a*/ 	.short	(.L_231 - .L_230)
.L_230:
        /*000c*/ 	.word	0x00000000
        /*0010*/ 	.short	0x0007
        /*0012*/ 	.short	0x0030
        /*0014*/ 	.byte	0x00, 0xf0, 0x11, 0x00


	//----- nvinfo : EIATTR_KPARAM_INFO
	.align		4
.L_231:
        /*0018*/ 	.byte	0x04, 0x17
        /*001a*/ 	.short	(.L_233 - .L_232)
.L_232:
        /*001c*/ 	.word	0x00000000
        /*0020*/ 	.short	0x0006
        /*0022*/ 	.short	0x0028
        /*0024*/ 	.byte	0x00, 0xf5, 0x21, 0x00


	//----- nvinfo : EIATTR_KPARAM_INFO
	.align		4
.L_233:
        /*0028*/ 	.byte	0x04, 0x17
        /*002a*/ 	.short	(.L_235 - .L_234)
.L_234:
        /*002c*/ 	.word	0x00000000
        /*0030*/ 	.short	0x0005
        /*0032*/ 	.short	0x0020
        /*0034*/ 	.byte	0x00, 0xf5, 0x21, 0x00


	//----- nvinfo : EIATTR_KPARAM_INFO
	.align		4
.L_235:
        /*0038*/ 	.byte	0x04, 0x17
        /*003a*/ 	.short	(.L_237 - .L_236)
.L_236:
        /*003c*/ 	.word	0x00000000
        /*0040*/ 	.short	0x0004
        /*0042*/ 	.short	0x001c
        /*0044*/ 	.byte	0x00, 0xf0, 0x11, 0x00


	//----- nvinfo : EIATTR_KPARAM_INFO
	.align		4
.L_237:
        /*0048*/ 	.byte	0x04, 0x17
        /*004a*/ 	.short	(.L_239 - .L_238)
.L_238:
        /*004c*/ 	.word	0x00000000
        /*0050*/ 	.short	0x0003
        /*0052*/ 	.short	0x0018
        /*0054*/ 	.byte	0x00, 0xf0, 0x11, 0x00


	//----- nvinfo : EIATTR_KPARAM_INFO
	.align		4
.L_239:
        /*0058*/ 	.byte	0x04, 0x17
        /*005a*/ 	.short	(.L_241 - .L_240)
.L_240:
        /*005c*/ 	.word	0x00000000
        /*0060*/ 	.short	0x0002
        /*0062*/ 	.short	0x0010
        /*0064*/ 	.byte	0x00, 0xf5, 0x21, 0x00


	//----- nvinfo : EIATTR_KPARAM_INFO
	.align		4
.L_241:
        /*0068*/ 	.byte	0x04, 0x17
        /*006a*/ 	.short	(.L_243 - .L_242)
.L_242:
        /*006c*/ 	.word	0x00000000
        /*0070*/ 	.short	0x0001
        /*0072*/ 	.short	0x0008
        /*0074*/ 	.byte	0x00, 0xf5, 0x21, 0x00


	//----- nvinfo : EIATTR_KPARAM_INFO
	.align		4
.L_243:
        /*0078*/ 	.byte	0x04, 0x17
        /*007a*/ 	.short	(.L_245 - .L_244)
.L_244:
        /*007c*/ 	.word	0x00000000
        /*0080*/ 	.short	0x0000
        /*0082*/ 	.short	0x0000
        /*0084*/ 	.byte	0x00, 0xf5, 0x21, 0x00


	//----- nvinfo : EIATTR_SPARSE_MMA_MASK
	.align		4
.L_245:
        /*0088*/ 	.byte	0x03, 0x50
        /*008a*/ 	.short	0x0000


	//----- nvinfo : EIATTR_MAXREG_COUNT
	.align		4
        /*008c*/ 	.byte	0x03, 0x1b
        /*008e*/ 	.short	0x00ff


	//----- nvinfo : EIATTR_MERCURY_ISA_VERSION
	.align		4
        /*0090*/ 	.byte	0x03, 0x5f
        /*0092*/ 	.short	0x0101


	//----- nvinfo : EIATTR_VRC_CTA_INIT_COUNT
	.align		4
        /*0094*/ 	.byte	0x02, 0x4a
	.zero		1
	.zero		1


	//----- nvinfo : EIATTR_EXIT_INSTR_OFFSETS
	.align		4
        /*0098*/ 	.byte	0x04, 0x1c
        /*009a*/ 	.short	(.L_247 - .L_246)


	//   ....[0]....
.L_246:
        /*009c*/ 	.word	0x00000070


	//   ....[1]....
        /*00a0*/ 	.word	0x000000e0


	//   ....[2]....
        /*00a4*/ 	.word	0x00000130


	//   ....[3]....
        /*00a8*/ 	.word	0x00000490


	//   ....[4]....
        /*00ac*/ 	.word	0x00000580


	//----- nvinfo : EIATTR_CRS_STACK_SIZE
	.align		4
.L_247:
        /*00b0*/ 	.byte	0x04, 0x1e
        /*00b2*/ 	.short	(.L_249 - .L_248)
.L_248:
        /*00b4*/ 	.word	0x00000000


	//----- nvinfo : EIATTR_CBANK_PARAM_SIZE
	.align		4
.L_249:
        /*00b8*/ 	.byte	0x03, 0x19
        /*00ba*/ 	.short	0x0034


	//----- nvinfo : EIATTR_PARAM_CBANK
	.align		4
        /*00bc*/ 	.byte	0x04, 0x0a
        /*00be*/ 	.short	(.L_251 - .L_250)
	.align		4
.L_250:
        /*00c0*/ 	.word	index@(.nv.constant0._ZN8l3_fused31build_customer_ht_nation_kernelEPKjS1_S1_ijPjS2_i)
        /*00c4*/ 	.short	0x0380
        /*00c6*/ 	.short	0x0034


	//----- nvinfo : EIATTR_SW_WAR
	.align		4
.L_251:
        /*00c8*/ 	.byte	0x04, 0x36
        /*00ca*/ 	.short	(.L_253 - .L_252)
.L_252:
        /*00cc*/ 	.word	0x00000008
.L_253:


//--------------------- .nv.info._ZN8l3_fused31build_customer_ht_region_kernelEPKjS1_S1_ijPjS2_i --------------------------
	.section	.nv.info._ZN8l3_fused31build_customer_ht_region_kernelEPKjS1_S1_ijPjS2_i,"",@"SHT_CUDA_INFO"
	.sectionflags	@""
	.align	4


	//----- nvinfo : EIATTR_CUDA_API_VERSION
	.align		4
        /*0000*/ 	.byte	0x04, 0x37
        /*0002*/ 	.short	(.L_255 - .L_254)
.L_254:
        /*0004*/ 	.word	0x00000082


	//----- nvinfo : EIATTR_KPARAM_INFO
	.align		4
.L_255:
        /*0008*/ 	.byte	0x04, 0x17
        /*000a*/ 	.short	(.L_257 - .L_256)
.L_256:
        /*000c*/ 	.word	0x00000000
        /*0010*/ 	.short	0x0007
        /*0012*/ 	.short	0x0030
        /*0014*/ 	.byte	0x00, 0xf0, 0x11, 0x00


	//----- nvinfo : EIATTR_KPARAM_INFO
	.align		4
.L_257:
        /*0018*/ 	.byte	0x04, 0x17
        /*001a*/ 	.short	(.L_259 - .L_258)
.L_258:
        /*001c*/ 	.word	0x00000000
        /*0020*/ 	.short	0x0006
        /*0022*/ 	.short	0x0028
        /*0024*/ 	.byte	0x00, 0xf5, 0x21, 0x00


	//----- nvinfo : EIATTR_KPARAM_INFO
	.align		4
.L_259:
        /*0028*/ 	.byte	0x04, 0x17
        /*002a*/ 	.short	(.L_261 - .L_260)
.L_260:
        /*002c*/ 	.word	0x00000000
        /*0030*/ 	.short	0x0005
        /*0032*/ 	.short	0x0020
        /*0034*/ 	.byte	0x00, 0xf5, 0x21, 0x00


	//----- nvinfo : EIATTR_KPARAM_INFO
	.align		4
.L_261:
        /*0038*/ 	.byte	0x04, 0x17
        /*003a*/ 	.short	(.L_263 - .L_262)
.L_262:
        /*003c*/ 	.word	0x00000000
        /*0040*/ 	.short	0x0004
        /*0042*/ 	.short	0x001c
        /*0044*/ 	.byte	0x00, 0xf0, 0x11, 0x00


	//----- nvinfo : EIATTR_KPARAM_INFO
	.align		4
.L_263:
        /*0048*/ 	.byte	0x04, 0x17
        /*004a*/ 	.short	(.L_265 - .L_264)
.L_264:
        /*004c*/ 	.word	0x00000000
        /*0050*/ 	.short	0x0003
        /*0052*/ 	.short	0x0018
        /*0054*/ 	.byte	0x00, 0xf0, 0x11, 0x00


	//----- nvinfo : EIATTR_KPARAM_INFO
	.align		4
.L_265:
        /*0058*/ 	.byte	0x04, 0x17
        /*005a*/ 	.short	(.L_267 - .L_266)
.L_266:
        /*005c*/ 	.word	0x00000000
        /*0060*/ 	.short	0x0002
        /*0062*/ 	.short	0x0010
        /*0064*/ 	.byte	0x00, 0xf5, 0x21, 0x00


	//----- nvinfo : EIATTR_KPARAM_INFO
	.align		4
.L_267:
        /*0068*/ 	.byte	0x04, 0x17
        /*006a*/ 	.short	(.L_269 - .L_268)
.L_268:
        /*006c*/ 	.word	0x00000000
        /*0070*/ 	.short	0x0001
        /*0072*/ 	.short	0x0008
        /*0074*/ 	.byte	0x00, 0xf5, 0x21, 0x00


	//----- nvinfo : EIATTR_KPARAM_INFO
	.align		4
.L_269:
        /*0078*/ 	.byte	0x04, 0x17
        /*007a*/ 	.short	(.L_271 - .L_270)
.L_270:
        /*007c*/ 	.word	0x00000000
        /*0080*/ 	.short	0x0000
        /*0082*/ 	.short	0x0000
        /*0084*/ 	.byte	0x00, 0xf5, 0x21, 0x00


	//----- nvinfo : EIATTR_SPARSE_MMA_MASK
	.align		4
.L_271:
        /*0088*/ 	.byte	0x03, 0x50
        /*008a*/ 	.short	0x0000


	//----- nvinfo : EIATTR_MAXREG_COUNT
	.align		4
        /*008c*/ 	.byte	0x03, 0x1b
        /*008e*/ 	.short	0x00ff


	//----- nvinfo : EIATTR_MERCURY_ISA_VERSION
	.align		4
        /*0090*/ 	.byte	0x03, 0x5f
        /*0092*/ 	.short	0x0101


	//----- nvinfo : EIATTR_VRC_CTA_INIT_COUNT
	.align		4
        /*0094*/ 	.byte	0x02, 0x4a
	.zero		1
	.zero		1


	//----- nvinfo : EIATTR_EXIT_INSTR_OFFSETS
	.align		4
        /*0098*/ 	.byte	0x04, 0x1c
        /*009a*/ 	.short	(.L_273 - .L_272)


	//   ....[0]....
.L_272:
        /*009c*/ 	.word	0x00000070


	//   ....[1]....
        /*00a0*/ 	.word	0x000000e0


	//   ....[2]....
        /*00a4*/ 	.word	0x00000130


	//   ....[3]....
        /*00a8*/ 	.word	0x00000490


	//   ....[4]....
        /*00ac*/ 	.word	0x00000580


	//----- nvinfo : EIATTR_CRS_STACK_SIZE
	.align		4
.L_273:
        /*00b0*/ 	.byte	0x04, 0x1e
        /*00b2*/ 	.short	(.L_275 - .L_274)
.L_274:
        /*00b4*/ 	.word	0x00000000


	//----- nvinfo : EIATTR_CBANK_PARAM_SIZE
	.align		4
.L_275:
        /*00b8*/ 	.byte	0x03, 0x19
        /*00ba*/ 	.short	0x0034


	//----- nvinfo : EIATTR_PARAM_CBANK
	.align		4
        /*00bc*/ 	.byte	0x04, 0x0a
        /*00be*/ 	.short	(.L_277 - .L_276)
	.align		4
.L_276:
        /*00c0*/ 	.word	index@(.nv.constant0._ZN8l3_fused31build_customer_ht_region_kernelEPKjS1_S1_ijPjS2_i)
        /*00c4*/ 	.short	0x0380
        /*00c6*/ 	.short	0x0034


	//----- nvinfo : EIATTR_SW_WAR
	.align		4
.L_277:
        /*00c8*/ 	.byte	0x04, 0x36
        /*00ca*/ 	.short	(.L_279 - .L_278)
.L_278:
        /*00cc*/ 	.word	0x00000008
.L_279:


//--------------------- .nv.info._ZN8l3_fused38build_supplier_ht_region_nation_kernelEPKjS1_S1_ijPjS2_i --------------------------
	.section	.nv.info._ZN8l3_fused38build_supplier_ht_region_nation_kernelEPKjS1_S1_ijPjS2_i,"",@"SHT_CUDA_INFO"
	.sectionflags	@""
	.align	4


	//----- nvinfo : EIATTR_CUDA_API_VERSION
	.align		4
        /*0000*/ 	.byte	0x04, 0x37
        /*0002*/ 	.short	(.L_281 - .L_280)
.L_280:
        /*0004*/ 	.word	0x00000082


	//----- nvinfo : EIATTR_KPARAM_INFO
	.align		4
.L_281:
        /*0008*/ 	.byte	0x04, 0x17
        /*000a*/ 	.short	(.L_283 - .L_282)
.L_282:
        /*000c*/ 	.word	0x00000000
        /*0010*/ 	.short	0x0007
        /*0012*/ 	.short	0x0030
        /*0014*/ 	.byte	0x00, 0xf0, 0x11, 0x00


	//----- nvinfo : EIATTR_KPARAM_INFO
	.align		4
.L_283:
        /*0018*/ 	.byte	0x04, 0x17
        /*001a*/ 	.short	(.L_285 - .L_284)
.L_284:
        /*001c*/ 	.word	0x00000000
        /*0020*/ 	.short	0x0006
        /*0022*/ 	.short	0x0028
        /*0024*/ 	.byte	0x00, 0xf5, 0x21, 0x00


	//----- nvinfo : EIATTR_KPARAM_INFO
	.align		4
.L_285:
        /*0028*/ 	.byte	0x04, 0x17
        /*002a*/ 	.short	(.L_287 - .L_286)
.L_286:
        /*002c*/ 	.word	0x00000000
        /*0030*/ 	.short	0x0005
        /*0032*/ 	.short	0x0020
        /*0034*/ 	.byte	0x00, 0xf5, 0x21, 0x00


	//----- nvinfo : EIATTR_KPARAM_INFO
	.align		4
.L_287:
        /*0038*/ 	.byte	0x04, 0x17
        /*003a*/ 	.short	(.L_289 - .L_288)
.L_288:
        /*003c*/ 	.word	0x00000000
        /*0040*/ 	.short	0x0004
        /*0042*/ 	.short	0x001c
        /*0044*/ 	.byte	0x00, 0xf0, 0x11, 0x00


	//----- nvinfo : EIATTR_KPARAM_INFO
	.align		4
.L_289:
        /*0048*/ 	.byte	0x04, 0x17
        /*004a*/ 	.short	(.L_291 - .L_290)
.L_290:
        /*004c*/ 	.word	0x00000000
        /*0050*/ 	.short	0x0003
        /*0052*/ 	.short	0x0018
        /*0054*/ 	.byte	0x00, 0xf0, 0x11, 0x00


	//----- nvinfo : EIATTR_KPARAM_INFO
	.align		4
.L_291:
        /*0058*/ 	.byte	0x04, 0x17
        /*005a*/ 	.short	(.L_293 - .L_292)
.L_292:
        /*005c*/ 	.word	0x00000000
        /*0060*/ 	.short	0x0002
        /*0062*/ 	.short	0x0010
        /*0064*/ 	.byte	0x00, 0xf5, 0x21, 0x00


	//----- nvinfo : EIATTR_KPARAM_INFO
	.align		4
.L_293:
        /*0068*/ 	.byte	0x04, 0x17
        /*006a*/ 	.short	(.L_295 - .L_294)
.L_294:
        /*006c*/ 	.word	0x00000000
        /*0070*/ 	.short	0x0001
        /*0072*/ 	.short	0x0008
        /*0074*/ 	.byte	0x00, 0xf5, 0x21, 0x00


	//----- nvinfo : EIATTR_KPARAM_INFO
	.align		4
.L_295:
        /*0078*/ 	.byte	0x04, 0x17
        /*007a*/ 	.short	(.L_297 - .L_296)
.L_296:
        /*007c*/ 	.word	0x00000000
        /*0080*/ 	.short	0x0000
        /*0082*/ 	.short	0x0000
        /*0084*/ 	.byte	0x00, 0xf5, 0x21, 0x00


	//----- nvinfo : EIATTR_SPARSE_MMA_MASK
	.align		4
.L_297:
        /*0088*/ 	.byte	0x03, 0x50
        /*008a*/ 	.short	0x0000


	//----- nvinfo : EIATTR_MAXREG_COUNT
	.align		4
        /*008c*/ 	.byte	0x03, 0x1b
        /*008e*/ 	.short	0x00ff


	//----- nvinfo : EIATTR_MERCURY_ISA_VERSION
	.align		4
        /*0090*/ 	.byte	0x03, 0x5f
        /*0092*/ 	.short	0x0101


	//----- nvinfo : EIATTR_VRC_CTA_INIT_COUNT
	.align		4
        /*0094*/ 	.byte	0x02, 0x4a
	.zero		1
	.zero		1


	//----- nvinfo : EIATTR_EXIT_INSTR_OFFSETS
	.align		4
        /*0098*/ 	.byte	0x04, 0x1c
        /*009a*/ 	.short	(.L_299 - .L_298)


	//   ....[0]....
.L_298:
        /*009c*/ 	.word	0x00000070


	//   ....[1]....
        /*00a0*/ 	.word	0x000000e0


	//   ....[2]....
        /*00a4*/ 	.word	0x00000130


	//   ....[3]....
        /*00a8*/ 	.word	0x00000490


	//   ....[4]....
        /*00ac*/ 	.word	0x00000580


	//----- nvinfo : EIATTR_CRS_STACK_SIZE
	.align		4
.L_299:
        /*00b0*/ 	.byte	0x04, 0x1e
        /*00b2*/ 	.short	(.L_301 - .L_300)
.L_300:
        /*00b4*/ 	.word	0x00000000


	//----- nvinfo : EIATTR_CBANK_PARAM_SIZE
	.align		4
.L_301:
        /*00b8*/ 	.byte	0x03, 0x19
        /*00ba*/ 	.short	0x0034


	//----- nvinfo : EIATTR_PARAM_CBANK
	.align		4
        /*00bc*/ 	.byte	0x04, 0x0a
        /*00be*/ 	.short	(.L_303 - .L_302)
	.align		4
.L_302:
        /*00c0*/ 	.word	index@(.nv.constant0._ZN8l3_fused38build_supplier_ht_region_nation_kernelEPKjS1_S1_ijPjS2_i)
        /*00c4*/ 	.short	0x0380
        /*00c6*/ 	.short	0x0034


	//----- nvinfo : EIATTR_SW_WAR
	.align		4
.L_303:
        /*00c8*/ 	.byte	0x04, 0x36
        /*00ca*/ 	.short	(.L_305 - .L_304)
.L_304:
        /*00cc*/ 	.word	0x00000008
.L_305:


//--------------------- .nv.info._ZN8l3_fused31build_supplier_ht_region_kernelEPKjS1_ijPji --------------------------
	.section	.nv.info._ZN8l3_fused31build_supplier_ht_region_kernelEPKjS1_ijPji,"",@"SHT_CUDA_INFO"
	.sectionflags	@""
	.align	4


	//----- nvinfo : EIATTR_CUDA_API_VERSION
	.align		4
        /*0000*/ 	.byte	0x04, 0x37
        /*0002*/ 	.short	(.L_307 - .L_306)
.L_306:
        /*0004*/ 	.word	0x00000082


	//----- nvinfo : EIATTR_KPARAM_INFO
	.align		4
.L_307:
        /*0008*/ 	.byte	0x04, 0x17
        /*000a*/ 	.short	(.L_309 - .L_308)
.L_308:
        /*000c*/ 	.word	0x00000000
        /*0010*/ 	.short	0x0005
        /*0012*/ 	.short	0x0020
        /*0014*/ 	.byte	0x00, 0xf0, 0x11, 0x00


	//----- nvinfo : EIATTR_KPARAM_INFO
	.align		4
.L_309:
        /*0018*/ 	.byte	0x04, 0x17
        /*001a*/ 	.short	(.L_311 - .L_310)
.L_310:
        /*001c*/ 	.word	0x00000000
        /*0020*/ 	.short	0x0004
        /*0022*/ 	.short	0x0018
        /*0024*/ 	.byte	0x00, 0xf5, 0x21, 0x00


	//----- nvinfo : EIATTR_KPARAM_INFO
	.align		4
.L_311:
        /*0028*/ 	.byte	0x04, 0x17
        /*002a*/ 	.short	(.L_313 - .L_312)
.L_312:
        /*002c*/ 	.word	0x00000000
        /*0030*/ 	.short	0x0003
        /*0032*/ 	.short	0x0014
        /*0034*/ 	.byte	0x00, 0xf0, 0x11, 0x00


	//----- nvinfo : EIATTR_KPARAM_INFO
	.align		4
.L_313:
        /*0038*/ 	.byte	0x04, 0x17
        /*003a*/ 	.short	(.L_315 - .L_314)
.L_314:
        /*003c*/ 	.word	0x00000000
        /*0040*/ 	.short	0x0002
        /*0042*/ 	.short	0x0010
        /*0044*/ 	.byte	0x00, 0xf0, 0x11, 0x00


	//----- nvinfo : EIATTR_KPARAM_INFO
	.align		4
.L_315:
        /*0048*/ 	.byte	0x04, 0x17
        /*004a*/ 	.short	(.L_317 - .L_316)
.L_316:
        /*004c*/ 	.word	0x00000000
        /*0050*/ 	.short	0x0001
        /*0052*/ 	.short	0x0008
        /*0054*/ 	.byte	0x00, 0xf5, 0x21, 0x00


	//----- nvinfo : EIATTR_KPARAM_INFO
	.align		4
.L_317:
        /*0058*/ 	.byte	0x04, 0x17
        /*005a*/ 	.short	(.L_319 - .L_318)
.L_318:
        /*005c*/ 	.word	0x00000000
        /*0060*/ 	.short	0x0000
        /*0062*/ 	.short	0x0000
        /*0064*/ 	.byte	0x00, 0xf5, 0x21, 0x00


	//----- nvinfo : EIATTR_SPARSE_MMA_MASK
	.align		4
.L_319:
        /*0068*/ 	.byte	0x03, 0x50
        /*006a*/ 	.short	0x0000


	//----- nvinfo : EIATTR_MAXREG_COUNT
	.align		4
        /*006c*/ 	.byte	0x03, 0x1b
        /*006e*/ 	.short	0x00ff


	//----- nvinfo : EIATTR_MERCURY_ISA_VERSION
	.align		4
        /*0070*/ 	.byte	0x03, 0x5f
        /*0072*/ 	.short	0x0101


	//----- nvinfo : EIATTR_VRC_CTA_INIT_COUNT
	.align		4
        /*0074*/ 	.byte	0x02, 0x4a
	.zero		1
	.zero		1


	//----- nvinfo : EIATTR_EXIT_INSTR_OFFSETS
	.align		4
        /*0078*/ 	.byte	0x04, 0x1c
        /*007a*/ 	.short	(.L_321 - .L_320)


	//   ....[0]....
.L_320:
        /*007c*/ 	.word	0x00000070


	//   ....[1]....
        /*0080*/ 	.word	0x000000e0


	//   ....[2]....
        /*0084*/ 	.word	0x00000140


	//   ....[3]....
        /*0088*/ 	.word	0x000003d0


	//----- nvinfo : EIATTR_CRS_STACK_SIZE
	.align		4
.L_321:
        /*008c*/ 	.byte	0x04, 0x1e
        /*008e*/ 	.short	(.L_323 - .L_322)
.L_322:
        /*0090*/ 	.word	0x00000000


	//----- nvinfo : EIATTR_CBANK_PARAM_SIZE
	.align		4
.L_323:
        /*0094*/ 	.byte	0x03, 0x19
        /*0096*/ 	.short	0x0024


	//----- nvinfo : EIATTR_PARAM_CBANK
	.align		4
        /*0098*/ 	.byte	0x04, 0x0a
        /*009a*/ 	.short	(.L_325 - .L_324)
	.align		4
.L_324:
        /*009c*/ 	.word	index@(.nv.constant0._ZN8l3_fused31build_supplier_ht_region_kernelEPKjS1_ijPji)
        /*00a0*/ 	.short	0x0380
        /*00a2*/ 	.short	0x0024


	//----- nvinfo : EIATTR_SW_WAR
	.align		4
.L_325:
        /*00a4*/ 	.byte	0x04, 0x36
        /*00a6*/ 	.short	(.L_327 - .L_326)
.L_326:
        /*00a8*/ 	.word	0x00000008
.L_327:


//--------------------- .nv.info._ZN8l3_fused36build_supplier_ht_nation_city_kernelEPKjS1_S1_ijPjS2_i --------------------------
	.section	.nv.info._ZN8l3_fused36build_supplier_ht_nation_city_kernelEPKjS1_S1_ijPjS2_i,"",@"SHT_CUDA_INFO"
	.sectionflags	@""
	.align	4


	//----- nvinfo : EIATTR_CUDA_API_VERSION
	.align		4
        /*0000*/ 	.byte	0x04, 0x37
        /*0002*/ 	.short	(.L_329 - .L_328)
.L_328:
        /*0004*/ 	.word	0x00000082


	//----- nvinfo : EIATTR_KPARAM_INFO
	.align		4
.L_329:
        /*0008*/ 	.byte	0x04, 0x17
        /*000a*/ 	.short	(.L_331 - .L_330)
.L_330:
        /*000c*/ 	.word	0x00000000
        /*0010*/ 	.short	0x0007
        /*0012*/ 	.short	0x0030
        /*0014*/ 	.byte	0x00, 0xf0, 0x11, 0x00


	//----- nvinfo : EIATTR_KPARAM_INFO
	.align		4
.L_331:
        /*0018*/ 	.byte	0x04, 0x17
        /*001a*/ 	.short	(.L_333 - .L_332)
.L_332:
        /*001c*/ 	.word	0x00000000
        /*0020*/ 	.short	0x0006
        /*0022*/ 	.short	0x0028
        /*0024*/ 	.byte	0x00, 0xf5, 0x21, 0x00


	//----- nvinfo : EIATTR_KPARAM_INFO
	.align		4
.L_333:
        /*0028*/ 	.byte	0x04, 0x17
        /*002a*/ 	.short	(.L_335 - .L_334)
.L_334:
        /*002c*/ 	.word	0x00000000
        /*0030*/ 	.short	0x0005
        /*0032*/ 	.short	0x0020
        /*0034*/ 	.byte	0x00, 0xf5, 0x21, 0x00


	//----- nvinfo : EIATTR_KPARAM_INFO
	.align		4
.L_335:
        /*0038*/ 	.byte	0x04, 0x17
        /*003a*/ 	.short	(.L_337 - .L_336)
.L_336:
        /*003c*/ 	.word	0x00000000
        /*0040*/ 	.short	0x0004
        /*0042*/ 	.short	0x001c
        /*0044*/ 	.byte	0x00, 0xf0, 0x11, 0x00


	//----- nvinfo : EIATTR_KPARAM_INFO
	.align		4
.L_337:
        /*0048*/ 	.byte	0x04, 0x17
        /*004a*/ 	.short	(.L_339 - .L_338)
.L_338:
        /*004c*/ 	.word	0x00000000
        /*0050*/ 	.short	0x0003
        /*0052*/ 	.short	0x0018
        /*0054*/ 	.byte	0x00, 0xf0, 0x11, 0x00


	//----- nvinfo : EIATTR_KPARAM_INFO
	.align		4
.L_339:
        /*0058*/ 	.byte	0x04, 0x17
        /*005a*/ 	.short	(.L_341 - .L_340)
.L_340:
        /*005c*/ 	.word	0x00000000
        /*0060*/ 	.short	0x0002
        /*0062*/ 	.short	0x0010
        /*0064*/ 	.byte	0x00, 0xf5, 0x21, 0x00


	//----- nvinfo : EIATTR_KPARAM_INFO
	.align		4
.L_341:
        /*0068*/ 	.byte	0x04, 0x17
        /*006a*/ 	.short	(.L_343 - .L_342)
.L_342:
        /*006c*/ 	.word	0x00000000
        /*0070*/ 	.short	0x0001
        /*0072*/ 	.short	0x0008
        /*0074*/ 	.byte	0x00, 0xf5, 0x21, 0x00


	//----- nvinfo : EIATTR_KPARAM_INFO
	.align		4
.L_343:
        /*0078*/ 	.byte	0x04, 0x17
        /*007a*/ 	.short	(.L_345 - .L_344)
.L_344:
        /*007c*/ 	.word	0x00000000
        /*0080*/ 	.short	0x0000
        /*0082*/ 	.short	0x0000
        /*0084*/ 	.byte	0x00, 0xf5, 0x21, 0x00


	//----- nvinfo : EIATTR_SPARSE_MMA_MASK
	.align		4
.L_345:
        /*0088*/ 	.byte	0x03, 0x50
        /*008a*/ 	.short	0x0000


	//----- nvinfo : EIATTR_MAXREG_COUNT
	.align		4
        /*008c*/ 	.byte	0x03, 0x1b
        /*008e*/ 	.short	0x00ff


	//----- nvinfo : EIATTR_MERCURY_ISA_VERSION
	.align		4
        /*0090*/ 	.byte	0x03, 0x5f
        /*0092*/ 	.short	0x0101


	//----- nvinfo : EIATTR_VRC_CTA_INIT_COUNT
	.align		4
        /*0094*/ 	.byte	0x02, 0x4a
	.zero		1
	.zero		1


	//----- nvinfo : EIATTR_EXIT_INSTR_OFFSETS
	.align		4
        /*0098*/ 	.byte	0x04, 0x1c
        /*009a*/ 	.short	(.L_347 - .L_346)


	//   ....[0]....
.L_346:
        /*009c*/ 	.word	0x00000070


	//   ....[1]....
        /*00a0*/ 	.word	0x000000e0


	//   ....[2]....
        /*00a4*/ 	.word	0x00000130


	//   ....[3]....
        /*00a8*/ 	.word	0x00000490


	//   ....[4]....
        /*00ac*/ 	.word	0x00000580


	//----- nvinfo : EIATTR_CRS_STACK_SIZE
	.align		4
.L_347:
        /*00b0*/ 	.byte	0x04, 0x1e
        /*00b2*/ 	.short	(.L_349 - .L_348)
.L_348:
        /*00b4*/ 	.word	0x00000000


	//----- nvinfo : EIATTR_CBANK_PARAM_SIZE
	.align		4
.L_349:
        /*00b8*/ 	.byte	0x03, 0x19
        /*00ba*/ 	.short	0x0034


	//----- nvinfo : EIATTR_PARAM_CBANK
	.align		4
        /*00bc*/ 	.byte	0x04, 0x0a
        /*00be*/ 	.short	(.L_351 - .L_350)
	.align		4
.L_350:
        /*00c0*/ 	.word	index@(.nv.constant0._ZN8l3_fused36build_supplier_ht_nation_city_kernelEPKjS1_S1_ijPjS2_i)
        /*00c4*/ 	.short	0x0380
        /*00c6*/ 	.short	0x0034


	//----- nvinfo : EIATTR_SW_WAR
	.align		4
.L_351:
        /*00c8*/ 	.byte	0x04, 0x36
        /*00ca*/ 	.short	(.L_353 - .L_352)
.L_352:
        /*00cc*/ 	.word	0x00000008
.L_353:


//--------------------- .nv.info._ZN8l3_fused35build_part_ht_category_brand_kernelEPKjS1_S1_ijPjS2_i --------------------------
	.section	.nv.info._ZN8l3_fused35build_part_ht_category_brand_kernelEPKjS1_S1_ijPjS2_i,"",@"SHT_CUDA_INFO"
	.sectionflags	@""
	.align	4


	//----- nvinfo : EIATTR_CUDA_API_VERSION
	.align		4
        /*0000*/ 	.byte	0x04, 0x37
        /*0002*/ 	.short	(.L_355 - .L_354)
.L_354:
        /*0004*/ 	.word	0x00000082


	//----- nvinfo : EIATTR_KPARAM_INFO
	.align		4
.L_355:
        /*0008*/ 	.byte	0x04, 0x17
        /*000a*/ 	.short	(.L_357 - .L_356)
.L_356:
        /*000c*/ 	.word	0x00000000
        /*0010*/ 	.short	0x0007
        /*0012*/ 	.short	0x0030
        /*0014*/ 	.byte	0x00, 0xf0, 0x11, 0x00


	//----- nvinfo : EIATTR_KPARAM_INFO
	.align		4
.L_357:
        /*0018*/ 	.byte	0x04, 0x17
        /*001a*/ 	.short	(.L_359 - .L_358)
.L_358:
        /*001c*/ 	.word	0x00000000
        /*0020*/ 	.short	0x0006
        /*0022*/ 	.short	0x0028
        /*0024*/ 	.byte	0x00, 0xf5, 0x21, 0x00


	//----- nvinfo : EIATTR_KPARAM_INFO
	.align		4
.L_359:
        /*0028*/ 	.byte	0x04, 0x17
        /*002a*/ 	.short	(.L_361 - .L_360)
.L_360:
        /*002c*/ 	.word	0x00000000
        /*0030*/ 	.short	0x0005
        /*0032*/ 	.short	0x0020
        /*0034*/ 	.byte	0x00, 0xf5, 0x21, 0x00


	//----- nvinfo : EIATTR_KPARAM_INFO
	.align		4
.L_361:
        /*0038*/ 	.byte	0x04, 0x17
        /*003a*/ 	.short	(.L_363 - .L_362)
.L_362:
        /*003c*/ 	.word	0x00000000
        /*0040*/ 	.short	0x0004
        /*0042*/ 	.short	0x001c
        /*0044*/ 	.byte	0x00, 0xf0, 0x11, 0x00


	//----- nvinfo : EIATTR_KPARAM_INFO
	.align		4
.L_363:
        /*0048*/ 	.byte	0x04, 0x17
        /*004a*/ 	.short	(.L_365 - .L_364)
.L_364:
        /*004c*/ 	.word	0x00000000
        /*0050*/ 	.short	0x0003
        /*0052*/ 	.short	0x0018
        /*0054*/ 	.byte	0x00, 0xf0, 0x11, 0x00


	//----- nvinfo : EIATTR_KPARAM_INFO
	.align		4
.L_365:
        /*0058*/ 	.byte	0x04, 0x17
        /*005a*/ 	.short	(.L_367 - .L_366)
.L_366:
        /*005c*/ 	.word	0x00000000
        /*0060*/ 	.short	0x0002
        /*0062*/ 	.short	0x0010
        /*0064*/ 	.byte	0x00, 0xf5, 0x21, 0x00


	//----- nvinfo : EIATTR_KPARAM_INFO
	.align		4
.L_367:
        /*0068*/ 	.byte	0x04, 0x17
        /*006a*/ 	.short	(.L_369 - .L_368)
.L_368:
        /*006c*/ 	.word	0x00000000
        /*0070*/ 	.short	0x0001
        /*0072*/ 	.short	0x0008
        /*0074*/ 	.byte	0x00, 0xf5, 0x21, 0x00


	//----- nvinfo : EIATTR_KPARAM_INFO
	.align		4
.L_369:
        /*0078*/ 	.byte	0x04, 0x17
        /*007a*/ 	.short	(.L_371 - .L_370)
.L_370:
        /*007c*/ 	.word	0x00000000
        /*0080*/ 	.short	0x0000
        /*0082*/ 	.short	0x0000
        /*0084*/ 	.byte	0x00, 0xf5, 0x21, 0x00


	//----- nvinfo : EIATTR_SPARSE_MMA_MASK
	.align		4
.L_371:
        /*0088*/ 	.byte	0x03, 0x50
        /*008a*/ 	.short	0x0000


	//----- nvinfo : EIATTR_MAXREG_COUNT
	.align		4
        /*008c*/ 	.byte	0x03, 0x1b
        /*008e*/ 	.short	0x00ff


	//----- nvinfo : EIATTR_MERCURY_ISA_VERSION
	.align		4
        /*0090*/ 	.byte	0x03, 0x5f
        /*0092*/ 	.short	0x0101


	//----- nvinfo : EIATTR_VRC_CTA_INIT_COUNT
	.align		4
        /*0094*/ 	.byte	0x02, 0x4a
	.zero		1
	.zero		1


	//----- nvinfo : EIATTR_EXIT_INSTR_OFFSETS
	.align		4
        /*0098*/ 	.byte	0x04, 0x1c
        /*009a*/ 	.short	(.L_373 - .L_372)


	//   ....[0]....
.L_372:
        /*009c*/ 	.word	0x00000070


	//   ....[1]....
        /*00a0*/ 	.word	0x000000e0


	//   ....[2]....
        /*00a4*/ 	.word	0x00000130


	//   ....[3]....
        /*00a8*/ 	.word	0x00000490


	//   ....[4]....
        /*00ac*/ 	.word	0x00000580


	//----- nvinfo : EIATTR_CRS_STACK_SIZE
	.align		4
.L_373:
        /*00b0*/ 	.byte	0x04, 0x1e
        /*00b2*/ 	.short	(.L_375 - .L_374)
.L_374:
        /*00b4*/ 	.word	0x00000000


	//----- nvinfo : EIATTR_CBANK_PARAM_SIZE
	.align		4
.L_375:
        /*00b8*/ 	.byte	0x03, 0x19
        /*00ba*/ 	.short	0x0034


	//----- nvinfo : EIATTR_PARAM_CBANK
	.align		4
        /*00bc*/ 	.byte	0x04, 0x0a
        /*00be*/ 	.short	(.L_377 - .L_376)
	.align		4
.L_376:
        /*00c0*/ 	.word	index@(.nv.constant0._ZN8l3_fused35build_part_ht_category_brand_kernelEPKjS1_S1_ijPjS2_i)
        /*00c4*/ 	.short	0x0380
        /*00c6*/ 	.short	0x0034


	//----- nvinfo : EIATTR_SW_WAR
	.align		4
.L_377:
        /*00c8*/ 	.byte	0x04, 0x36
        /*00ca*/ 	.short	(.L_379 - .L_378)
.L_378:
        /*00cc*/ 	.word	0x00000008
.L_379:


//--------------------- .nv.info._ZN8l3_fused34build_part_ht_mfgr_category_kernelEPKjS1_S1_ijjPjS2_i --------------------------
	.section	.nv.info._ZN8l3_fused34build_part_ht_mfgr_category_kernelEPKjS1_S1_ijjPjS2_i,"",@"SHT_CUDA_INFO"
	.sectionflags	@""
	.align	4


	//----- nvinfo : EIATTR_CUDA_API_VERSION
	.align		4
        /*0000*/ 	.byte	0x04, 0x37
        /*0002*/ 	.short	(.L_381 - .L_380)
.L_380:
        /*0004*/ 	.word	0x00000082


	//----- nvinfo : EIATTR_KPARAM_INFO
	.align		4
.L_381:
        /*0008*/ 	.byte	0x04, 0x17
        /*000a*/ 	.short	(.L_383 - .L_382)
.L_382:
        /*000c*/ 	.word	0x00000000
        /*0010*/ 	.short	0x0008
        /*0012*/ 	.short	0x0038
        /*0014*/ 	.byte	0x00, 0xf0, 0x11, 0x00


	//----- nvinfo : EIATTR_KPARAM_INFO
	.align		4
.L_383:
        /*0018*/ 	.byte	0x04, 0x17
        /*001a*/ 	.short	(.L_385 - .L_384)
.L_384:
        /*001c*/ 	.word	0x00000000
        /*0020*/ 	.short	0x0007
        /*0022*/ 	.short	0x0030
        /*0024*/ 	.byte	0x00, 0xf5, 0x21, 0x00


	//----- nvinfo : EIATTR_KPARAM_INFO
	.align		4
.L_385:
        /*0028*/ 	.byte	0x04, 0x17
        /*002a*/ 	.short	(.L_387 - .L_386)
.L_386:
        /*002c*/ 	.word	0x00000000
        /*0030*/ 	.short	0x0006
        /*0032*/ 	.short	0x0028
        /*0034*/ 	.byte	0x00, 0xf5, 0x21, 0x00


	//----- nvinfo : EIATTR_KPARAM_INFO
	.align		4
.L_387:
        /*0038*/ 	.byte	0x04, 0x17
        /*003a*/ 	.short	(.L_389 - .L_388)
.L_388:
        /*003c*/ 	.word	0x00000000
        /*0040*/ 	.short	0x0005
        /*0042*/ 	.short	0x0020
        /*0044*/ 	.byte	0x00, 0xf0, 0x11, 0x00


	//----- nvinfo : EIATTR_KPARAM_INFO
	.align		4
.L_389:
        /*0048*/ 	.byte	0x04, 0x17
        /*004a*/ 	.short	(.L_391 - .L_390)
.L_390:
        /*004c*/ 	.word	0x00000000
        /*0050*/ 	.short	0x0004
        /*0052*/ 	.short	0x001c
        /*0054*/ 	.byte	0x00, 0xf0, 0x11, 0x00


	//----- nvinfo : EIATTR_KPARAM_INFO
	.align		4
.L_391:
        /*0058*/ 	.byte	0x04, 0x17
        /*005a*/ 	.short	(.L_393 - .L_392)
.L_392:
        /*005c*/ 	.word	0x00000000
        /*0060*/ 	.short	0x0003
        /*0062*/ 	.short	0x0018
        /*0064*/ 	.byte	0x00, 0xf0, 0x11, 0x00


	//----- nvinfo : EIATTR_KPARAM_INFO
	.align		4
.L_393:
        /*0068*/ 	.byte	0x04, 0x17
        /*006a*/ 	.short	(.L_395 - .L_394)
.L_394:
        /*006c*/ 	.word	0x00000000
        /*0070*/ 	.short	0x0002
        /*0072*/ 	.short	0x0010
        /*0074*/ 	.byte	0x00, 0xf5, 0x21, 0x00


	//----- nvinfo : EIATTR_KPARAM_INFO
	.align		4
.L_395:
        /*0078*/ 	.byte	0x04, 0x17
        /*007a*/ 	.short	(.L_397 - .L_396)
.L_396:
        /*007c*/ 	.word	0x00000000
        /*0080*/ 	.short	0x0001
        /*0082*/ 	.short	0x0008
        /*0084*/ 	.byte	0x00, 0xf5, 0x21, 0x00


	//----- nvinfo : EIATTR_KPARAM_INFO
	.align		4
.L_397:
        /*0088*/ 	.byte	0x04, 0x17
        /*008a*/ 	.short	(.L_399 - .L_398)
.L_398:
        /*008c*/ 	.word	0x00000000
        /*0090*/ 	.short	0x0000
        /*0092*/ 	.short	0x0000
        /*0094*/ 	.byte	0x00, 0xf5, 0x21, 0x00


	//----- nvinfo : EIATTR_SPARSE_MMA_MASK
	.align		4
.L_399:
        /*0098*/ 	.byte	0x03, 0x50
        /*009a*/ 	.short	0x0000


	//----- nvinfo : EIATTR_MAXREG_COUNT
	.align		4
        /*009c*/ 	.byte	0x03, 0x1b
        /*009e*/ 	.short	0x00ff


	//----- nvinfo : EIATTR_MERCURY_ISA_VERSION
	.align		4
        /*00a0*/ 	.byte	0x03, 0x5f
        /*00a2*/ 	.short	0x0101


	//----- nvinfo : EIATTR_VRC_CTA_INIT_COUNT
	.align		4
        /*00a4*/ 	.byte	0x02, 0x4a
	.zero		1
	.zero		1


	//----- nvinfo : EIATTR_EXIT_INSTR_OFFSETS
	.align		4
        /*00a8*/ 	.byte	0x04, 0x1c
        /*00aa*/ 	.short	(.L_401 - .L_400)


	//   ....[0]....
.L_400:
        /*00ac*/ 	.word	0x00000070


	//   ....[1]....
        /*00b0*/ 	.word	0x00000100


	//   ....[2]....
        /*00b4*/ 	.word	0x00000150


	//   ....[3]....
        /*00b8*/ 	.word	0x000004b0


	//   ....[4]....
        /*00bc*/ 	.word	0x000005a0


	//----- nvinfo : EIATTR_CRS_STACK_SIZE
	.align		4
.L_401:
        /*00c0*/ 	.byte	0x04, 0x1e
        /*00c2*/ 	.short	(.L_403 - .L_402)
.L_402:
        /*00c4*/ 	.word	0x00000000


	//----- nvinfo : EIATTR_CBANK_PARAM_SIZE
	.align		4
.L_403:
        /*00c8*/ 	.byte	0x03, 0x19
        /*00ca*/ 	.short	0x003c


	//----- nvinfo : EIATTR_PARAM_CBANK
	.align		4
        /*00cc*/ 	.byte	0x04, 0x0a
        /*00ce*/ 	.short	(.L_405 - .L_404)
	.align		4
.L_404:
        /*00d0*/ 	.word	index@(.nv.constant0._ZN8l3_fused34build_part_ht_mfgr_category_kernelEPKjS1_S1_ijjPjS2_i)
        /*00d4*/ 	.short	0x0380
        /*00d6*/ 	.short	0x003c


	//----- nvinfo : EIATTR_SW_WAR
	.align		4
.L_405:
        /*00d8*/ 	.byte	0x04, 0x36
        /*00da*/ 	.short	(.L_407 - .L_406)
.L_406:
        /*00dc*/ 	.word	0x00000008
.L_407:


//--------------------- .nv.info._ZN8l3_fused25build_part_ht_mfgr_kernelEPKjS1_ijjPji --------------------------
	.section	.nv.info._ZN8l3_fused25build_part_ht_mfgr_kernelEPKjS1_ijjPji,"",@"SHT_CUDA_INFO"
	.sectionflags	@""
	.align	4


	//----- nvinfo : EIATTR_CUDA_API_VERSION
	.align		4
        /*0000*/ 	.byte	0x04, 0x37
        /*0002*/ 	.short	(.L_409 - .L_408)
.L_408:
        /*0004*/ 	.word	0x00000082


	//----- nvinfo : EIATTR_KPARAM_INFO
	.align		4
.L_409:
        /*0008*/ 	.byte	0x04, 0x17
        /*000a*/ 	.short	(.L_411 - .L_410)
.L_410:
        /*000c*/ 	.word	0x00000000
        /*0010*/ 	.short	0x0006
        /*0012*/ 	.short	0x0028
        /*0014*/ 	.byte	0x00, 0xf0, 0x11, 0x00


	//----- nvinfo : EIATTR_KPARAM_INFO
	.align		4
.L_411:
        /*0018*/ 	.byte	0x04, 0x17
        /*001a*/ 	.short	(.L_413 - .L_412)
.L_412:
        /*001c*/ 	.word	0x00000000
        /*0020*/ 	.short	0x0005
        /*0022*/ 	.short	0x0020
        /*0024*/ 	.byte	0x00, 0xf5, 0x21, 0x00


	//----- nvinfo : EIATTR_KPARAM_INFO
	.align		4
.L_413:
        /*0028*/ 	.byte	0x04, 0x17
        /*002a*/ 	.short	(.L_415 - .L_414)
.L_414:
        /*002c*/ 	.word	0x00000000
        /*0030*/ 	.short	0x0004
        /*0032*/ 	.short	0x0018
        /*0034*/ 	.byte	0x00, 0xf0, 0x11, 0x00


	//----- nvinfo : EIATTR_KPARAM_INFO
	.align		4
.L_415:
        /*0038*/ 	.byte	0x04, 0x17
        /*003a*/ 	.short	(.L_417 - .L_416)
.L_416:
        /*003c*/ 	.word	0x00000000
        /*0040*/ 	.short	0x0003
        /*0042*/ 	.short	0x0014
        /*0044*/ 	.byte	0x00, 0xf0, 0x11, 0x00


	//----- nvinfo : EIATTR_KPARAM_INFO
	.align		4
.L_417:
        /*0048*/ 	.byte	0x04, 0x17
        /*004a*/ 	.short	(.L_419 - .L_418)
.L_418:
        /*004c*/ 	.word	0x00000000
        /*0050*/ 	.short	0x0002
        /*0052*/ 	.short	0x0010
        /*0054*/ 	.byte	0x00, 0xf0, 0x11, 0x00


	//----- nvinfo : EIATTR_KPARAM_INFO
	.align		4
.L_419:
        /*0058*/ 	.byte	0x04, 0x17
        /*005a*/ 	.short	(.L_421 - .L_420)
.L_420:
        /*005c*/ 	.word	0x00000000
        /*0060*/ 	.short	0x0001
        /*0062*/ 	.short	0x0008
        /*0064*/ 	.byte	0x00, 0xf5, 0x21, 0x00


	//----- nvinfo : EIATTR_KPARAM_INFO
	.align		4
.L_421:
        /*0068*/ 	.byte	0x04, 0x17
        /*006a*/ 	.short	(.L_423 - .L_422)
.L_422:
        /*006c*/ 	.word	0x00000000
        /*0070*/ 	.short	0x0000
        /*0072*/ 	.short	0x0000
        /*0074*/ 	.byte	0x00, 0xf5, 0x21, 0x00


	//----- nvinfo : EIATTR_SPARSE_MMA_MASK
	.align		4
.L_423:
        /*0078*/ 	.byte	0x03, 0x50
        /*007a*/ 	.short	0x0000


	//----- nvinfo : EIATTR_MAXREG_COUNT
	.align		4
        /*007c*/ 	.byte	0x03, 0x1b
        /*007e*/ 	.short	0x00ff


	//----- nvinfo : EIATTR_MERCURY_ISA_VERSION
	.align		4
        /*0080*/ 	.byte	0x03, 0x5f
        /*0082*/ 	.short	0x0101


	//----- nvinfo : EIATTR_VRC_CTA_INIT_COUNT
	.align		4
        /*0084*/ 	.byte	0x02, 0x4a
	.zero		1
	.zero		1


	//----- nvinfo : EIATTR_EXIT_INSTR_OFFSETS
	.align		4
        /*0088*/ 	.byte	0x04, 0x1c
        /*008a*/ 	.short	(.L_425 - .L_424)


	//   ....[0]....
.L_424:
        /*008c*/ 	.word	0x00000070


	//   ....[1]....
        /*0090*/ 	.word	0x00000100


	//   ....[2]....
        /*0094*/ 	.word	0x00000160


	//   ....[3]....
        /*0098*/ 	.word	0x000003f0


	//----- nvinfo : EIATTR_CRS_STACK_SIZE
	.align		4
.L_425:
        /*009c*/ 	.byte	0x04, 0x1e
        /*009e*/ 	.short	(.L_427 - .L_426)
.L_426:
        /*00a0*/ 	.word	0x00000000


	//----- nvinfo : EIATTR_CBANK_PARAM_SIZE
	.align		4
.L_427:
        /*00a4*/ 	.byte	0x03, 0x19
        /*00a6*/ 	.short	0x002c


	//----- nvinfo : EIATTR_PARAM_CBANK
	.align		4
        /*00a8*/ 	.byte	0x04, 0x0a
        /*00aa*/ 	.short	(.L_429 - .L_428)
	.align		4
.L_428:
        /*00ac*/ 	.word	index@(.nv.constant0._ZN8l3_fused25build_part_ht_mfgr_kernelEPKjS1_ijjPji)
        /*00b0*/ 	.short	0x0380
        /*00b2*/ 	.short	0x002c


	//----- nvinfo : EIATTR_SW_WAR
	.align		4
.L_429:
        /*00b4*/ 	.byte	0x04, 0x36
        /*00b6*/ 	.short	(.L_431 - .L_430)
.L_430:
        /*00b8*/ 	.word	0x00000008
.L_431:


//--------------------- .nv.info._ZN8l3_fused32build_part_ht_brand_exact_kernelEPKjS1_ijPji --------------------------
	.section	.nv.info._ZN8l3_fused32build_part_ht_brand_exact_kernelEPKjS1_ijPji,"",@"SHT_CUDA_INFO"
	.sectionflags	@""
	.align	4


	//----- nvinfo : EIATTR_CUDA_API_VERSION
	.align		4
        /*0000*/ 	.byte	0x04, 0x37
        /*0002*/ 	.short	(.L_433 - .L_432)
.L_432:
        /*0004*/ 	.word	0x00000082


	//----- nvinfo : EIATTR_KPARAM_INFO
	.align		4
.L_433:
        /*0008*/ 	.byte	0x04, 0x17
        /*000a*/ 	.short	(.L_435 - .L_434)
.L_434:
        /*000c*/ 	.word	0x00000000
        /*0010*/ 	.short	0x0005
        /*0012*/ 	.short	0x0020
        /*0014*/ 	.byte	0x00, 0xf0, 0x11, 0x00


	//----- nvinfo : EIATTR_KPARAM_INFO
	.align		4
.L_435:
        /*0018*/ 	.byte	0x04, 0x17
        /*001a*/ 	.short	(.L_437 - .L_436)
.L_436:
        /*001c*/ 	.word	0x00000000
        /*0020*/ 	.short	0x0004
        /*0022*/ 	.short	0x0018
        /*0024*/ 	.byte	0x00, 0xf5, 0x21, 0x00


	//----- nvinfo : EIATTR_KPARAM_INFO
	.align		4
.L_437:
        /*0028*/ 	.byte	0x04, 0x17
        /*002a*/ 	.short	(.L_439 - .L_438)
.L_438:
        /*002c*/ 	.word	0x00000000
        /*0030*/ 	.short	0x0003
        /*0032*/ 	.short	0x0014
        /*0034*/ 	.byte	0x00, 0xf0, 0x11, 0x00


	//----- nvinfo : EIATTR_KPARAM_INFO
	.align		4
.L_439:
        /*0038*/ 	.byte	0x04, 0x17
        /*003a*/ 	.short	(.L_441 - .L_440)
.L_440:
        /*003c*/ 	.word	0x00000000
        /*0040*/ 	.short	0x0002
        /*0042*/ 	.short	0x0010
        /*0044*/ 	.byte	0x00, 0xf0, 0x11, 0x00


	//----- nvinfo : EIATTR_KPARAM_INFO
	.align		4
.L_441:
        /*0048*/ 	.byte	0x04, 0x17
        /*004a*/ 	.short	(.L_443 - .L_442)
.L_442:
        /*004c*/ 	.word	0x00000000
        /*0050*/ 	.short	0x0001
        /*0052*/ 	.short	0x0008
        /*0054*/ 	.byte	0x00, 0xf5, 0x21, 0x00


	//----- nvinfo : EIATTR_KPARAM_INFO
	.align		4
.L_443:
        /*0058*/ 	.byte	0x04, 0x17
        /*005a*/ 	.short	(.L_445 - .L_444)
.L_444:
        /*005c*/ 	.word	0x00000000
        /*0060*/ 	.short	0x0000
        /*0062*/ 	.short	0x0000
        /*0064*/ 	.byte	0x00, 0xf5, 0x21, 0x00


	//----- nvinfo : EIATTR_SPARSE_MMA_MASK
	.align		4
.L_445:
        /*0068*/ 	.byte	0x03, 0x50
        /*006a*/ 	.short	0x0000


	//----- nvinfo : EIATTR_MAXREG_COUNT
	.align		4
        /*006c*/ 	.byte	0x03, 0x1b
        /*006e*/ 	.short	0x00ff


	//----- nvinfo : EIATTR_MERCURY_ISA_VERSION
	.align		4
        /*0070*/ 	.byte	0x03, 0x5f
        /*0072*/ 	.short	0x0101


	//----- nvinfo : EIATTR_VRC_CTA_INIT_COUNT
	.align		4
        /*0074*/ 	.byte	0x02, 0x4a
	.zero		1
	.zero		1


	//----- nvinfo : EIATTR_EXIT_INSTR_OFFSETS
	.align		4
        /*0078*/ 	.byte	0x04, 0x1c
        /*007a*/ 	.short	(.L_447 - .L_446)


	//   ....[0]....
.L_446:
        /*007c*/ 	.word	0x00000070


	//   ....[1]....
        /*0080*/ 	.word	0x000000e0


	//   ....[2]....
        /*0084*/ 	.word	0x00000140


	//   ....[3]....
        /*0088*/ 	.word	0x000003d0


	//----- nvinfo : EIATTR_CRS_STACK_SIZE
	.align		4
.L_447:
        /*008c*/ 	.byte	0x04, 0x1e
        /*008e*/ 	.short	(.L_449 - .L_448)
.L_448:
        /*0090*/ 	.word	0x00000000


	//----- nvinfo : EIATTR_CBANK_PARAM_SIZE
	.align		4
.L_449:
        /*0094*/ 	.byte	0x03, 0x19
        /*0096*/ 	.short	0x0024


	//----- nvinfo : EIATTR_PARAM_CBANK
	.align		4
        /*0098*/ 	.byte	0x04, 0x0a
        /*009a*/ 	.short	(.L_451 - .L_450)
	.align		4
.L_450:
        /*009c*/ 	.word	index@(.nv.constant0._ZN8l3_fused32build_part_ht_brand_exact_kernelEPKjS1_ijPji)
        /*00a0*/ 	.short	0x0380
        /*00a2*/ 	.short	0x0024


	//----- nvinfo : EIATTR_SW_WAR
	.align		4
.L_451:
        /*00a4*/ 	.byte	0x04, 0x36
        /*00a6*/ 	.short	(.L_453 - .L_452)
.L_452:
        /*00a8*/ 	.word	0x00000008
.L_453:


//--------------------- .nv.info._ZN8l3_fused32build_part_ht_brand_range_kernelEPKjS1_ijjPjS2_i --------------------------
	.section	.nv.info._ZN8l3_fused32build_part_ht_brand_range_kernelEPKjS1_ijjPjS2_i,"",@"SHT_CUDA_INFO"
	.sectionflags	@""
	.align	4


	//----- nvinfo : EIATTR_CUDA_API_VERSION
	.align		4
        /*0000*/ 	.byte	0x04, 0x37
        /*0002*/ 	.short	(.L_455 - .L_454)
.L_454:
        /*0004*/ 	.word	0x00000082


	//----- nvinfo : EIATTR_KPARAM_INFO
	.align		4
.L_455:
        /*0008*/ 	.byte	0x04, 0x17
        /*000a*/ 	.short	(.L_457 - .L_456)
.L_456:
        /*000c*/ 	.word	0x00000000
        /*0010*/ 	.short	0x0007
        /*0012*/ 	.short	0x0030
        /*0014*/ 	.byte	0x00, 0xf0, 0x11, 0x00


	//----- nvinfo : EIATTR_KPARAM_INFO
	.align		4
.L_457:
        /*0018*/ 	.byte	0x04, 0x17
        /*001a*/ 	.short	(.L_459 - .L_458)
.L_458:
        /*001c*/ 	.word	0x00000000
        /*0020*/ 	.short	0x0006
        /*0022*/ 	.short	0x0028
        /*0024*/ 	.byte	0x00, 0xf5, 0x21, 0x00


	//----- nvinfo : EIATTR_KPARAM_INFO
	.align		4
.L_459:
        /*0028*/ 	.byte	0x04, 0x17
        /*002a*/ 	.short	(.L_461 - .L_460)
.L_460:
        /*002c*/ 	.word	0x00000000
        /*0030*/ 	.short	0x0005
        /*0032*/ 	.short	0x0020
        /*0034*/ 	.byte	0x00, 0xf5, 0x21, 0x00


	//----- nvinfo : EIATTR_KPARAM_INFO
	.align		4
.L_461:
        /*0038*/ 	.byte	0x04, 0x17
        /*003a*/ 	.short	(.L_463 - .L_462)
.L_462:
        /*003c*/ 	.word	0x00000000
        /*0040*/ 	.short	0x0004
        /*0042*/ 	.short	0x0018
        /*0044*/ 	.byte	0x00, 0xf0, 0x11, 0x00


	//----- nvinfo : EIATTR_KPARAM_INFO
	.align		4
.L_463:
        /*0048*/ 	.byte	0x04, 0x17
        /*004a*/ 	.short	(.L_465 - .L_464)
.L_464:
        /*004c*/ 	.word	0x00000000
        /*0050*/ 	.short	0x0003
        /*0052*/ 	.short	0x0014
        /*0054*/ 	.byte	0x00, 0xf0, 0x11, 0x00


	//----- nvinfo : EIATTR_KPARAM_INFO
	.align		4
.L_465:
        /*0058*/ 	.byte	0x04, 0x17
        /*005a*/ 	.short	(.L_467 - .L_466)
.L_466:
        /*005c*/ 	.word	0x00000000
        /*0060*/ 	.short	0x0002
        /*0062*/ 	.short	0x0010
        /*0064*/ 	.byte	0x00, 0xf0, 0x11, 0x00


	//----- nvinfo : EIATTR_KPARAM_INFO
	.align		4
.L_467:
        /*0068*/ 	.byte	0x04, 0x17
        /*006a*/ 	.short	(.L_469 - .L_468)
.L_468:
        /*006c*/ 	.word	0x00000000
        /*0070*/ 	.short	0x0001
        /*0072*/ 	.short	0x0008
        /*0074*/ 	.byte	0x00, 0xf5, 0x21, 0x00


	//----- nvinfo : EIATTR_KPARAM_INFO
	.align		4
.L_469:
        /*0078*/ 	.byte	0x04, 0x17
        /*007a*/ 	.short	(.L_471 - .L_470)
.L_470:
        /*007c*/ 	.word	0x00000000
        /*0080*/ 	.short	0x0000
        /*0082*/ 	.short	0x0000
        /*0084*/ 	.byte	0x00, 0xf5, 0x21, 0x00


	//----- nvinfo : EIATTR_SPARSE_MMA_MASK
	.align		4
.L_471:
        /*0088*/ 	.byte	0x03, 0x50
        /*008a*/ 	.short	0x0000


	//----- nvinfo : EIATTR_MAXREG_COUNT
	.align		4
        /*008c*/ 	.byte	0x03, 0x1b
        /*008e*/ 	.short	0x00ff


	//----- nvinfo : EIATTR_MERCURY_ISA_VERSION
	.align		4
        /*0090*/ 	.byte	0x03, 0x5f
        /*0092*/ 	.short	0x0101


	//----- nvinfo : EIATTR_VRC_CTA_INIT_COUNT
	.align		4
        /*0094*/ 	.byte	0x02, 0x4a
	.zero		1
	.zero		1


	//----- nvinfo : EIATTR_EXIT_INSTR_OFFSETS
	.align		4
        /*0098*/ 	.byte	0x04, 0x1c
        /*009a*/ 	.short	(.L_473 - .L_472)


	//   ....[0]....
.L_472:
        /*009c*/ 	.word	0x00000070


	//   ....[1]....
        /*00a0*/ 	.word	0x00000100


	//   ....[2]....
        /*00a4*/ 	.word	0x00000150


	//   ....[3]....
        /*00a8*/ 	.word	0x00000470


	//   ....[4]....
        /*00ac*/ 	.word	0x00000560


	//----- nvinfo : EIATTR_CRS_STACK_SIZE
	.align		4
.L_473:
        /*00b0*/ 	.byte	0x04, 0x1e
        /*00b2*/ 	.short	(.L_475 - .L_474)
.L_474:
        /*00b4*/ 	.word	0x00000000


	//----- nvinfo : EIATTR_CBANK_PARAM_SIZE
	.align		4
.L_475:
        /*00b8*/ 	.byte	0x03, 0x19
        /*00ba*/ 	.short	0x0034


	//----- nvinfo : EIATTR_PARAM_CBANK
	.align		4
        /*00bc*/ 	.byte	0x04, 0x0a
        /*00be*/ 	.short	(.L_477 - .L_476)
	.align		4
.L_476:
        /*00c0*/ 	.word	index@(.nv.constant0._ZN8l3_fused32build_part_ht_brand_range_kernelEPKjS1_ijjPjS2_i)
        /*00c4*/ 	.short	0x0380
        /*00c6*/ 	.short	0x0034


	//----- nvinfo : EIATTR_SW_WAR
	.align		4
.L_477:
        /*00c8*/ 	.byte	0x04, 0x36
        /*00ca*/ 	.short	(.L_479 - .L_478)
.L_478:
        /*00cc*/ 	.word	0x00000008
.L_479:


//--------------------- .nv.info._ZN8l3_fused29build_part_ht_filtered_kernelEPKjS1_S1_ijPjS2_i --------------------------
	.section	.nv.info._ZN8l3_fused29build_part_ht_filtered_kernelEPKjS1_S1_ijPjS2_i,"",@"SHT_CUDA_INFO"
	.sectionflags	@""
	.align	4


	//----- nvinfo : EIATTR_CUDA_API_VERSION
	.align		4
        /*0000*/ 	.byte	0x04, 0x37
        /*0002*/ 	.short	(.L_481 - .L_480)
.L_480:
        /*0004*/ 	.word	0x00000082


	//----- nvinfo : EIATTR_KPARAM_INFO
	.align		4
.L_481:
        /*0008*/ 	.byte	0x04, 0x17
        /*000a*/ 	.short	(.L_483 - .L_482)
.L_482:
        /*000c*/ 	.word	0x00000000
        /*0010*/ 	.short	0x0007
        /*0012*/ 	.short	0x0030
        /*0014*/ 	.byte	0x00, 0xf0, 0x11, 0x00


	//----- nvinfo : EIATTR_KPARAM_INFO
	.align		4
.L_483:
        /*0018*/ 	.byte	0x04, 0x17
        /*001a*/ 	.short	(.L_485 - .L_484)
.L_484:
        /*001c*/ 	.word	0x00000000
        /*0020*/ 	.short	0x0006
        /*0022*/ 	.short	0x0028
        /*0024*/ 	.byte	0x00, 0xf5, 0x21, 0x00


	//----- nvinfo : EIATTR_KPARAM_INFO
	.align		4
.L_485:
        /*0028*/ 	.byte	0x04, 0x17
        /*002a*/ 	.short	(.L_487 - .L_486)
.L_486:
        /*002c*/ 	.word	0x00000000
        /*0030*/ 	.short	0x0005
        /*0032*/ 	.short	0x0020
        /*0034*/ 	.byte	0x00, 0xf5, 0x21, 0x00


	//----- nvinfo : EIATTR_KPARAM_INFO
	.align		4
.L_487:
        /*0038*/ 	.byte	0x04, 0x17
        /*003a*/ 	.short	(.L_489 - .L_488)
.L_488:
        /*003c*/ 	.word	0x00000000
        /*0040*/ 	.short	0x0004
        /*0042*/ 	.short	0x001c
        /*0044*/ 	.byte	0x00, 0xf0, 0x11, 0x00


	//----- nvinfo : EIATTR_KPARAM_INFO
	.align		4
.L_489:
        /*0048*/ 	.byte	0x04, 0x17
        /*004a*/ 	.short	(.L_491 - .L_490)
.L_490:
        /*004c*/ 	.word	0x00000000
        /*0050*/ 	.short	0x0003
        /*0052*/ 	.short	0x0018
        /*0054*/ 	.byte	0x00, 0xf0, 0x11, 0x00


	//----- nvinfo : EIATTR_KPARAM_INFO
	.align		4
.L_491:
        /*0058*/ 	.byte	0x04, 0x17
        /*005a*/ 	.short	(.L_493 - .L_492)
.L_492:
        /*005c*/ 	.word	0x00000000
        /*0060*/ 	.short	0x0002
        /*0062*/ 	.short	0x0010
        /*0064*/ 	.byte	0x00, 0xf5, 0x21, 0x00


	//----- nvinfo : EIATTR_KPARAM_INFO
	.align		4
.L_493:
        /*0068*/ 	.byte	0x04, 0x17
        /*006a*/ 	.short	(.L_495 - .L_494)
.L_494:
        /*006c*/ 	.word	0x00000000
        /*0070*/ 	.short	0x0001
        /*0072*/ 	.short	0x0008
        /*0074*/ 	.byte	0x00, 0xf5, 0x21, 0x00


	//----- nvinfo : EIATTR_KPARAM_INFO
	.align		4
.L_495:
        /*0078*/ 	.byte	0x04, 0x17
        /*007a*/ 	.short	(.L_497 - .L_496)
.L_496:
        /*007c*/ 	.word	0x00000000
        /*0080*/ 	.short	0x0000
        /*0082*/ 	.short	0x0000
        /*0084*/ 	.byte	0x00, 0xf5, 0x21, 0x00


	//----- nvinfo : EIATTR_SPARSE_MMA_MASK
	.align		4
.L_497:
        /*0088*/ 	.byte	0x03, 0x50
        /*008a*/ 	.short	0x0000


	//----- nvinfo : EIATTR_MAXREG_COUNT
	.align		4
        /*008c*/ 	.byte	0x03, 0x1b
        /*008e*/ 	.short	0x00ff


	//----- nvinfo : EIATTR_MERCURY_ISA_VERSION
	.align		4
        /*0090*/ 	.byte	0x03, 0x5f
        /*0092*/ 	.short	0x0101


	//----- nvinfo : EIATTR_VRC_CTA_INIT_COUNT
	.align		4
        /*0094*/ 	.byte	0x02, 0x4a
	.zero		1
	.zero		1


	//----- nvinfo : EIATTR_EXIT_INSTR_OFFSETS
	.align		4
        /*0098*/ 	.byte	0x04, 0x1c
        /*009a*/ 	.short	(.L_499 - .L_498)


	//   ....[0]....
.L_498:
        /*009c*/ 	.word	0x00000070


	//   ....[1]....
        /*00a0*/ 	.word	0x000000e0


	//   ....[2]....
        /*00a4*/ 	.word	0x00000130


	//   ....[3]....
        /*00a8*/ 	.word	0x00000490


	//   ....[4]....
        /*00ac*/ 	.word	0x00000580


	//----- nvinfo : EIATTR_CRS_STACK_SIZE
	.align		4
.L_499:
        /*00b0*/ 	.byte	0x04, 0x1e
        /*00b2*/ 	.short	(.L_501 - .L_500)
.L_500:
        /*00b4*/ 	.word	0x00000000


	//----- nvinfo : EIATTR_CBANK_PARAM_SIZE
	.align		4
.L_501:
        /*00b8*/ 	.byte	0x03, 0x19
        /*00ba*/ 	.short	0x0034


	//----- nvinfo : EIATTR_PARAM_CBANK
	.align		4
        /*00bc*/ 	.byte	0x04, 0x0a
        /*00be*/ 	.short	(.L_503 - .L_502)
	.align		4
.L_502:
        /*00c0*/ 	.word	index@(.nv.constant0._ZN8l3_fused29build_part_ht_filtered_kernelEPKjS1_S1_ijPjS2_i)
        /*00c4*/ 	.short	0x0380
        /*00c6*/ 	.short	0x0034


	//----- nvinfo : EIATTR_SW_WAR
	.align		4
.L_503:
        /*00c8*/ 	.byte	0x04, 0x36
        /*00ca*/ 	.short	(.L_505 - .L_504)
.L_504:
        /*00cc*/ 	.word	0x00000008
.L_505:


//--------------------- .nv.info._ZN8l3_fused20build_date_ht_kernelEPKjS1_iPjS2_i --------------------------
	.section	.nv.info._ZN8l3_fused20build_date_ht_kernelEPKjS1_iPjS2_i,"",@"SHT_CUDA_INFO"
	.sectionflags	@""
	.align	4


	//----- nvinfo : EIATTR_CUDA_API_VERSION
	.align		4
        /*0000*/ 	.byte	0x04, 0x37
        /*0002*/ 	.short	(.L_507 - .L_506)
.L_506:
        /*0004*/ 	.word	0x00000082


	//----- nvinfo : EIATTR_KPARAM_INFO
	.align		4
.L_507:
        /*0008*/ 	.byte	0x04, 0x17
        /*000a*/ 	.short	(.L_509 - .L_508)
.L_508:
        /*000c*/ 	.word	0x00000000
        /*0010*/ 	.short	0x0005
        /*0012*/ 	.short	0x0028
        /*0014*/ 	.byte	0x00, 0xf0, 0x11, 0x00


	//----- nvinfo : EIATTR_KPARAM_INFO
	.align		4
.L_509:
        /*0018*/ 	.byte	0x04, 0x17
        /*001a*/ 	.short	(.L_511 - .L_510)
.L_510:
        /*001c*/ 	.word	0x00000000
        /*0020*/ 	.short	0x0004
        /*0022*/ 	.short	0x0020
        /*0024*/ 	.byte	0x00, 0xf5, 0x21, 0x00


	//----- nvinfo : EIATTR_KPARAM_INFO
	.align		4
.L_511:
        /*0028*/ 	.byte	0x04, 0x17
        /*002a*/ 	.short	(.L_513 - .L_512)
.L_512:
        /*002c*/ 	.word	0x00000000
        /*0030*/ 	.short	0x0003
        /*0032*/ 	.short	0x0018
        /*0034*/ 	.byte	0x00, 0xf5, 0x21, 0x00


	//----- nvinfo : EIATTR_KPARAM_INFO
	.align		4
.L_513:
        /*0038*/ 	.byte	0x04, 0x17
        /*003a*/ 	.short	(.L_515 - .L_514)
.L_514:
        /*003c*/ 	.word	0x00000000
        /*0040*/ 	.short	0x0002
        /*0042*/ 	.short	0x0010
        /*0044*/ 	.byte	0x00, 0xf0, 0x11, 0x00


	//----- nvinfo : EIATTR_KPARAM_INFO
	.align		4
.L_515:
        /*0048*/ 	.byte	0x04, 0x17
        /*004a*/ 	.short	(.L_517 - .L_516)
.L_516:
        /*004c*/ 	.word	0x00000000
        /*0050*/ 	.short	0x0001
        /*0052*/ 	.short	0x0008
        /*0054*/ 	.byte	0x00, 0xf5, 0x21, 0x00


	//----- nvinfo : EIATTR_KPARAM_INFO
	.align		4
.L_517:
        /*0058*/ 	.byte	0x04, 0x17
        /*005a*/ 	.short	(.L_519 - .L_518)
.L_518:
        /*005c*/ 	.word	0x00000000
        /*0060*/ 	.short	0x0000
        /*0062*/ 	.short	0x0000
        /*0064*/ 	.byte	0x00, 0xf5, 0x21, 0x00


	//----- nvinfo : EIATTR_SPARSE_MMA_MASK
	.align		4
.L_519:
        /*0068*/ 	.byte	0x03, 0x50
        /*006a*/ 	.short	0x0000


	//----- nvinfo : EIATTR_MAXREG_COUNT
	.align		4
        /*006c*/ 	.byte	0x03, 0x1b
        /*006e*/ 	.short	0x00ff


	//----- nvinfo : EIATTR_MERCURY_ISA_VERSION
	.align		4
        /*0070*/ 	.byte	0x03, 0x5f
        /*0072*/ 	.short	0x0101


	//----- nvinfo : EIATTR_VRC_CTA_INIT_COUNT
	.align		4
        /*0074*/ 	.byte	0x02, 0x4a
	.zero		1
	.zero		1


	//----- nvinfo : EIATTR_EXIT_INSTR_OFFSETS
	.align		4
        /*0078*/ 	.byte	0x04, 0x1c
        /*007a*/ 	.short	(.L_521 - .L_520)


	//   ....[0]....
.L_520:
        /*007c*/ 	.word	0x00000070


	//   ....[1]....
        /*0080*/ 	.word	0x000000b0


	//   ....[2]....
        /*0084*/ 	.word	0x00000430


	//   ....[3]....
        /*0088*/ 	.word	0x00000520


	//----- nvinfo : EIATTR_CRS_STACK_SIZE
	.align		4
.L_521:
        /*008c*/ 	.byte	0x04, 0x1e
        /*008e*/ 	.short	(.L_523 - .L_522)
.L_522:
        /*0090*/ 	.word	0x00000000


	//----- nvinfo : EIATTR_CBANK_PARAM_SIZE
	.align		4
.L_523:
        /*0094*/ 	.byte	0x03, 0x19
        /*0096*/ 	.short	0x002c


	//----- nvinfo : EIATTR_PARAM_CBANK
	.align		4
        /*0098*/ 	.byte	0x04, 0x0a
        /*009a*/ 	.short	(.L_525 - .L_524)
	.align		4
.L_524:
        /*009c*/ 	.word	index@(.nv.constant0._ZN8l3_fused20build_date_ht_kernelEPKjS1_iPjS2_i)
        /*00a0*/ 	.short	0x0380
        /*00a2*/ 	.short	0x002c


	//----- nvinfo : EIATTR_SW_WAR
	.align		4
.L_525:
        /*00a4*/ 	.byte	0x04, 0x36
        /*00a6*/ 	.short	(.L_527 - .L_526)
.L_526:
        /*00a8*/ 	.word	0x00000008
.L_527:


//--------------------- .nv.callgraph             --------------------------
	.section	.nv.callgraph,"",@"SHT_CUDA_CALLGRAPH"
	.align	4
	.sectionentsize	8
	.align		4
        /*0000*/ 	.word	0x00000000
	.align		4
        /*0004*/ 	.word	0xffffffff
	.align		4
        /*0008*/ 	.word	0x00000000
	.align		4
        /*000c*/ 	.word	0xfffffffe
	.align		4
        /*0010*/ 	.word	0x00000000
	.align		4
        /*0014*/ 	.word	0xfffffffd
	.align		4
        /*0018*/ 	.word	0x00000000
	.align		4
        /*001c*/ 	.word	0xfffffffc


//--------------------- .text._ZN8l3_fused26build_date_ht_month_kernelEPKjijjPji --------------------------
	.section	.text._ZN8l3_fused26build_date_ht_month_kernelEPKjijjPji,"ax",@progbits
	.align	128
        .global         _ZN8l3_fused26build_date_ht_month_kernelEPKjijjPji
        .type           _ZN8l3_fused26build_date_ht_month_kernelEPKjijjPji,@function
        .size           _ZN8l3_fused26build_date_ht_month_kernelEPKjijjPji,(.L_x_60 - _ZN8l3_fused26build_date_ht_month_kernelEPKjijjPji)
        .other          _ZN8l3_fused26build_date_ht_month_kernelEPKjijjPji,@"STO_CUDA_ENTRY STV_DEFAULT"
_ZN8l3_fused26build_date_ht_month_kernelEPKjijjPji:
.text._ZN8l3_fused26build_date_ht_month_kernelEPKjijjPji:
[----:B------:R-:W-:Y:S01]  /*0000*/  LDC R1, c[0x0][0x37c] ;  /* 0x0000df00ff017b82 */ /* 0x000fe20000000800 */
[----:B------:R-:W0:Y:S07]  /*0010*/  S2R R0, SR_TID.X ;  /* 0x0000000000007919 */ /* 0x000e2e0000002100 */
[----:B------:R-:W0:Y:S01]  /*0020*/  S2UR UR4, SR_CTAID.X ;  /* 0x00000000000479c3 */ /* 0x000e220000002500 */
[----:B------:R-:W1:Y:S07]  /*0030*/  LDCU UR5, c[0x0][0x388] ;  /* 0x00007100ff0577ac */ /* 0x000e6e0008000800 */
[----:B------:R-:W0:Y:S02]  /*0040*/  LDC R5, c[0x0][0x360] ;  /* 0x0000d800ff057b82 */ /* 0x000e240000000800 */
[----:B0-----:R-:W-:-:S05]  /*0050*/  IMAD R5, R5, UR4, R0 ;  /* 0x0000000405057c24 */ /* 0x001fca000f8e0200 */
[----:B-1----:R-:W-:-:S13]  /*0060*/  ISETP.GE.AND P0, PT, R5, UR5, PT ;  /* 0x0000000505007c0c */ /* 0x002fda000bf06270 */
[----:B------:R-:W-:Y:S05]  /*0070*/  @P0 EXIT ;  /* 0x000000000000094d */ /* 0x000fea0003800000 */
[----:B------:R-:W0:Y:S01]  /*0080*/  LDC.64 R2, c[0x0][0x380] ;  /* 0x0000e000ff027b82 */ /* 0x000e220000000a00 */
[----:B------:R-:W1:Y:S01]  /*0090*/  LDCU.64 UR4, c[0x0][0x358] ;  /* 0x00006b00ff0477ac */ /* 0x000e620008000a00 */
[----:B0-----:R-:W-:-:S06]  /*00a0*/  IMAD.WIDE R2, R5, 0x4, R2 ;  /* 0x0000000405027825 */ /* 0x001fcc00078e0202 */
[----:B-1----:R-:W2:Y:S01]  /*00b0*/  LDG.E.CONSTANT R3, desc[UR4][R2.64] ;  /* 0x0000000402037981 */ /* 0x002ea2000c1e9900 */
[----:B------:R-:W2:Y:S01]  /*00c0*/  LDCU UR4, c[0x0][0x390] ;  /* 0x00007200ff0477ac */ /* 0x000ea20008000800 */
[----:B------:R-:W0:Y:S01]  /*00d0*/  LDCU UR5, c[0x0][0x38c] ;  /* 0x00007180ff0577ac */ /* 0x000e220008000800 */
[----:B--2---:R-:W-:-:S04]  /*00e0*/  ISETP.GT.U32.AND P0, PT, R3, UR4, PT ;  /* 0x0000000403007c0c */ /* 0x004fc8000bf04070 */
[----:B0-----:R-:W-:-:S13]  /*00f0*/  ISETP.LT.U32.OR P0, PT, R3, UR5, P0 ;  /* 0x0000000503007c0c */ /* 0x001fda0008701470 */
[----:B------:R-:W-:Y:S05]  /*0100*/  @P0 EXIT ;  /* 0x000000000000094d */ /* 0x000fea0003800000 */
[----:B------:R-:W0:Y:S02]  /*0110*/  LDC R0, c[0x0][0x3a0] ;  /* 0x0000e800ff007b82 */ /* 0x000e240000000800 */
[----:B0-----:R-:W-:-:S13]  /*0120*/  ISETP.GE.AND P0, PT, R0, 0x1, PT ;  /* 0x000000010000780c */ /* 0x001fda0003f06270 */
[----:B------:R-:W-:Y:S05]  /*0130*/  @!P0 EXIT ;  /* 0x000000000000894d */ /* 0x000fea0003800000 */
[----:B------:R-:W0:Y:S01]  /*0140*/  I2F.U32.RP R6, R0 ;  /* 0x0000000000067306 */ /* 0x000e220000209000 */
[----:B------:R-:W-:Y:S01]  /*0150*/  SHF.R.U32.HI R2, RZ, 0x10, R3 ;  /* 0x00000010ff027819 */ /* 0x000fe20000011603 */
[----:B------:R-:W-:Y:S01]  /*0160*/  IMAD.MOV.U32 R11, RZ, RZ, RZ ;  /* 0x000000ffff0b7224 */ /* 0x000fe200078e00ff */
[----:B------:R-:W-:Y:S02]  /*0170*/  ISETP.NE.U32.AND P1, PT, R0, RZ, PT ;  /* 0x000000ff0000720c */ /* 0x000fe40003f25070 */
[----:B------:R-:W-:-:S05]  /*0180*/  LOP3.LUT R2, R2, R3, RZ, 0x3c, !PT ;  /* 0x0000000302027212 */ /* 0x000fca00078e3cff */
[----:B------:R-:W-:Y:S01]  /*0190*/  IMAD R2, R2, -0x7a143595, RZ ;  /* 0x85ebca6b02027824 */ /* 0x000fe200078e02ff */
[----:B0-----:R-:W0:Y:S04]  /*01a0*/  MUFU.RCP R6, R6 ;  /* 0x0000000600067308 */ /* 0x001e280000001000 */
[----:B------:R-:W-:-:S04]  /*01b0*/  SHF.R.U32.HI R7, RZ, 0xd, R2 ;  /* 0x0000000dff077819 */ /* 0x000fc80000011602 */
[----:B------:R-:W-:-:S05]  /*01c0*/  LOP3.LUT R7, R7, R2, RZ, 0x3c, !PT ;  /* 0x0000000207077212 */ /* 0x000fca00078e3cff */
[----:B------:R-:W-:-:S05]  /*01d0*/  IMAD R7, R7, -0x3d4d51cb, RZ ;  /* 0xc2b2ae3507077824 */ /* 0x000fca00078e02ff */
[----:B------:R-:W-:Y:S01]  /*01e0*/  SHF.R.U32.HI R2, RZ, 0x10, R7 ;  /* 0x00000010ff027819 */ /* 0x000fe20000011607 */
[----:B0-----:R-:W-:-:S03]  /*01f0*/  VIADD R4, R6, 0xffffffe ;  /* 0x0ffffffe06047836 */ /* 0x001fc60000000000 */
[----:B------:R-:W-:Y:S01]  /*0200*/  LOP3.LUT R7, R2, R7, RZ, 0x3c, !PT ;  /* 0x0000000702077212 */ /* 0x000fe200078e3cff */
[----:B------:R-:W-:Y:S01]  /*0210*/  IMAD.MOV.U32 R2, RZ, RZ, -0x1 ;  /* 0xffffffffff027424 */ /* 0x000fe200078e00ff */
[----:B------:R0:W1:Y:S02]  /*0220*/  F2I.FTZ.U32.TRUNC.NTZ R5, R4 ;  /* 0x0000000400057305 */ /* 0x000064000021f000 */
[----:B0-----:R-:W-:Y:S02]  /*0230*/  IMAD.MOV.U32 R4, RZ, RZ, RZ ;  /* 0x000000ffff047224 */ /* 0x001fe400078e00ff */
[----:B-1----:R-:W-:-:S04]  /*0240*/  IMAD.MOV R9, RZ, RZ, -R5 ;  /* 0x000000ffff097224 */ /* 0x002fc800078e0a05 */
[----:B------:R-:W-:-:S04]  /*0250*/  IMAD R9, R9, R0, RZ ;  /* 0x0000000009097224 */ /* 0x000fc800078e02ff */
[----:B------:R-:W-:-:S06]  /*0260*/  IMAD.HI.U32 R6, R5, R9, R4 ;  /* 0x0000000905067227 */ /* 0x000fcc00078e0004 */
[----:B------:R-:W-:-:S04]  /*0270*/  IMAD.HI.U32 R6, R6, R7, RZ ;  /* 0x0000000706067227 */ /* 0x000fc800078e00ff */
[----:B------:R-:W-:-:S04]  /*0280*/  IMAD.MOV R6, RZ, RZ, -R6 ;  /* 0x000000ffff067224 */ /* 0x000fc800078e0a06 */
[----:B------:R-:W-:Y:S02]  /*0290*/  IMAD R5, R0, R6, R7 ;  /* 0x0000000600057224 */ /* 0x000fe400078e0207 */
[----:B------:R-:W0:Y:S03]  /*02a0*/  LDC.64 R6, c[0x0][0x398] ;  /* 0x0000e600ff067b82 */ /* 0x000e260000000a00 */
[----:B------:R-:W-:-:S13]  /*02b0*/  ISETP.GE.U32.AND P0, PT, R5, R0, PT ;  /* 0x000000000500720c */ /* 0x000fda0003f06070 */
[----:B------:R-:W-:-:S05]  /*02c0*/  @P0 IMAD.IADD R5, R5, 0x1, -R0 ;  /* 0x0000000105050824 */ /* 0x000fca00078e0a00 */
[----:B------:R-:W-:-:S13]  /*02d0*/  ISETP.GE.U32.AND P0, PT, R5, R0, PT ;  /* 0x000000000500720c */ /* 0x000fda0003f06070 */
[-C--:B------:R-:W-:Y:S02]  /*02e0*/  @P0 IADD3 R5, PT, PT, R5, -R0.reuse, RZ ;  /* 0x8000000005050210 */ /* 0x080fe40007ffe0ff */
[----:B------:R-:W-:-:S05]  /*02f0*/  @!P1 LOP3.LUT R5, RZ, R0, RZ, 0x33, !PT ;  /* 0x00000000ff059212 */ /* 0x000fca00078e33ff */
[----:B------:R-:W-:-:S07]  /*0300*/  IMAD.MOV.U32 R9, RZ, RZ, R5 ;  /* 0x000000ffff097224 */ /* 0x000fce00078e0005 */
.L_x_0:
[----:B0-----:R-:W-:Y:S01]  /*0310*/  IMAD.WIDE.U32 R4, R9, 0x4, R6 ;  /* 0x0000000409047825 */ /* 0x001fe200078e0006 */
[----:B------:R-:W-:Y:S05]  /*0320*/  YIELD ;  /* 0x0000000000007946 */ /* 0x000fea0003800000 */
[----:B------:R-:W2:Y:S01]  /*0330*/  ATOMG.E.CAS.STRONG.GPU PT, R4, [R4], R2, R3 ;  /* 0x00000002040473a9 */ /* 0x000ea200001ee103 */
[----:B------:R-:W-:Y:S01]  /*0340*/  IADD3 R11, PT, PT, R11, 0x1, RZ ;  /* 0x000000010b0b7810 */ /* 0x000fe20007ffe0ff */
[----:B------:R-:W-:-:S03]  /*0350*/  VIADD R9, R9, 0x1 ;  /* 0x0000000109097836 */ /* 0x000fc60000000000 */
[-C--:B------:R-:W-:Y:S02]  /*0360*/  ISETP.LT.AND P1, PT, R11, R0.reuse, PT ;  /* 0x000000000b00720c */ /* 0x080fe40003f21270 */
[----:B------:R-:W-:-:S04]  /*0370*/  ISETP.NE.AND P2, PT, R9, R0, PT ;  /* 0x000000000900720c */ /* 0x000fc80003f45270 */
[----:B------:R-:W-:Y:S02]  /*0380*/  SEL R9, R9, RZ, P2 ;  /* 0x000000ff09097207 */ /* 0x000fe40001000000 */
[----:B--2---:R-:W-:-:S04]  /*0390*/  ISETP.NE.AND P0, PT, R4, R3, PT ;  /* 0x000000030400720c */ /* 0x004fc80003f05270 */
[----:B------:R-:W-:-:S13]  /*03a0*/  ISETP.NE.AND P0, PT, R4, -0x1, P0 ;  /* 0xffffffff0400780c */ /* 0x000fda0000705270 */
[----:B------:R-:W-:Y:S05]  /*03b0*/  @P0 BRA P1, `(.L_x_0) ;  /* 0xfffffffc00d40947 */ /* 0x000fea000083ffff */
[----:B------:R-:W-:Y:S05]  /*03c0*/  EXIT ;  /* 0x000000000000794d */ /* 0x000fea0003800000 */
.L_x_1:
[----:B------:R-:W-:-:S00]  /*03d0*/  BRA `(.L_x_1) ;  /* 0xfffffffc00fc7947 */ /* 0x000fc0000383ffff */
[----:B------:R-:W-:-:S00]  /*03e0*/  NOP ;  /* 0x0000000000007918 */ /* 0x000fc00000000000 */
        /* <DEDUP_REMOVED lines=9> */
.L_x_60:


//--------------------- .text._ZN8l3_fused31build_date_ht_year_range_kernelEPKjS1_ijjPjS2_i --------------------------
	.section	.text._ZN8l3_fused31build_date_ht_year_range_kernelEPKjS1_ijjPjS2_i,"ax",@progbits
	.align	128
        .global         _ZN8l3_fused31build_date_ht_year_range_kernelEPKjS1_ijjPjS2_i
        .type           _ZN8l3_fused31build_date_ht_year_range_kernelEPKjS1_ijjPjS2_i,@function
        .size           _ZN8l3_fused31build_date_ht_year_range_kernelEPKjS1_ijjPjS2_i,(.L_x_61 - _ZN8l3_fused31build_date_ht_year_range_kernelEPKjS1_ijjPjS2_i)
        .other          _ZN8l3_fused31build_date_ht_year_range_kernelEPKjS1_ijjPjS2_i,@"STO_CUDA_ENTRY STV_DEFAULT"
_ZN8l3_fused31build_date_ht_year_range_kernelEPKjS1_ijjPjS2_i:
.text._ZN8l3_fused31build_date_ht_year_range_kernelEPKjS1_ijjPjS2_i:
        /* <DEDUP_REMOVED lines=10> */
[----:B------:R-:W2:Y:S01]  /*00a0*/  LDCU UR6, c[0x0][0x398] ;  /* 0x00007300ff0677ac */ /* 0x000ea20008000800 */
[----:B------:R-:W3:Y:S01]  /*00b0*/  LDCU UR7, c[0x0][0x394] ;  /* 0x00007280ff0777ac */ /* 0x000ee20008000800 */
[----:B0-----:R-:W-:-:S05]  /*00c0*/  IMAD.WIDE R2, R5, 0x4, R2 ;  /* 0x0000000405027825 */ /* 0x001fca00078e0202 */
[----:B-1----:R-:W2:Y:S02]  /*00d0*/  LDG.E.CONSTANT R0, desc[UR4][R2.64] ;  /* 0x0000000402007981 */ /* 0x002ea4000c1e9900 */
[----:B--2---:R-:W-:-:S04]  /*00e0*/  ISETP.GT.U32.AND P0, PT, R0, UR6, PT ;  /* 0x0000000600007c0c */ /* 0x004fc8000bf04070 */
[----:B---3--:R-:W-:-:S13]  /*00f0*/  ISETP.LT.U32.OR P0, PT, R0, UR7, P0 ;  /* 0x0000000700007c0c */ /* 0x008fda0008701470 */
[----:B------:R-:W-:Y:S05]  /*0100*/  @P0 EXIT ;  /* 0x000000000000094d */ /* 0x000fea0003800000 */
[----:B------:R-:W0:Y:S08]  /*0110*/  LDC R9, c[0x0][0x3b0] ;  /* 0x0000ec00ff097b82 */ /* 0x000e300000000800 */
[----:B------:R-:W1:Y:S01]  /*0120*/  LDC.64 R2, c[0x0][0x380] ;  /* 0x0000e000ff027b82 */ /* 0x000e620000000a00 */
[----:B0-----:R-:W-:Y:S01]  /*0130*/  ISETP.GE.AND P0, PT, R9, 0x1, PT ;  /* 0x000000010900780c */ /* 0x001fe20003f06270 */
[----:B-1----:R-:W-:-:S12]  /*0140*/  IMAD.WIDE R2, R5, 0x4, R2 ;  /* 0x0000000405027825 */ /* 0x002fd800078e0202 */
[----:B------:R-:W-:Y:S05]  /*0150*/  @!P0 EXIT ;  /* 0x000000000000894d */ /* 0x000fea0003800000 */
[----:B------:R0:W2:Y:S01]  /*0160*/  LDG.E.CONSTANT R3, desc[UR4][R2.64] ;  /* 0x0000000402037981 */ /* 0x0000a2000c1e9900 */
[----:B------:R-:W1:Y:S01]  /*0170*/  I2F.U32.RP R6, R9 ;  /* 0x0000000900067306 */ /* 0x000e620000209000 */
[----:B------:R-:W-:Y:S01]  /*0180*/  ISETP.NE.U32.AND P1, PT, R9, RZ, PT ;  /* 0x000000ff0900720c */ /* 0x000fe20003f25070 */
[----:B------:R-:W3:Y:S01]  /*0190*/  LDCU.64 UR6, c[0x0][0x3a0] ;  /* 0x00007400ff0677ac */ /* 0x000ee20008000a00 */
[----:B------:R-:W-:Y:S01]  /*01a0*/  IMAD.MOV.U32 R8, RZ, RZ, -0x1 ;  /* 0xffffffffff087424 */ /* 0x000fe200078e00ff */
[----:B------:R-:W4:Y:S04]  /*01b0*/  LDCU.64 UR8, c[0x0][0x3a0] ;  /* 0x00007400ff0877ac */ /* 0x000f280008000a00 */
[----:B-1----:R-:W1:Y:S02]  /*01c0*/  MUFU.RCP R6, R6 ;  /* 0x0000000600067308 */ /* 0x002e640000001000 */
[----:B-1----:R-:W-:-:S06]  /*01d0*/  VIADD R5, R6, 0xffffffe ;  /* 0x0ffffffe06057836 */ /* 0x002fcc0000000000 */
[----:B------:R-:W0:Y:S02]  /*01e0*/  F2I.FTZ.U32.TRUNC.NTZ R5, R5 ;  /* 0x0000000500057305 */ /* 0x000e24000021f000 */
[----:B0-----:R-:W-:-:S04]  /*01f0*/  IMAD.MOV R2, RZ, RZ, -R5 ;  /* 0x000000ffff027224 */ /* 0x001fc800078e0a05 */
[----:B------:R-:W-:Y:S01]  /*0200*/  IMAD R11, R2, R9, RZ ;  /* 0x00000009020b7224 */ /* 0x000fe200078e02ff */
[----:B--2---:R-:W-:-:S04]  /*0210*/  SHF.R.U32.HI R4, RZ, 0x10, R3 ;  /* 0x00000010ff047819 */ /* 0x004fc80000011603 */
[----:B------:R-:W-:-:S05]  /*0220*/  LOP3.LUT R4, R4, R3, RZ, 0x3c, !PT ;  /* 0x0000000304047212 */ /* 0x000fca00078e3cff */
[----:B------:R-:W-:-:S05]  /*0230*/  IMAD R4, R4, -0x7a143595, RZ ;  /* 0x85ebca6b04047824 */ /* 0x000fca00078e02ff */
[----:B------:R-:W-:-:S04]  /*0240*/  SHF.R.U32.HI R7, RZ, 0xd, R4 ;  /* 0x0000000dff077819 */ /* 0x000fc80000011604 */
[----:B------:R-:W-:Y:S01]  /*0250*/  LOP3.LUT R7, R7, R4, RZ, 0x3c, !PT ;  /* 0x0000000407077212 */ /* 0x000fe200078e3cff */
[----:B------:R-:W-:-:S04]  /*0260*/  IMAD.MOV.U32 R4, RZ, RZ, RZ ;  /* 0x000000ffff047224 */ /* 0x000fc800078e00ff */
[----:B------:R-:W-:Y:S02]  /*0270*/  IMAD R7, R7, -0x3d4d51cb, RZ ;  /* 0xc2b2ae3507077824 */ /* 0x000fe400078e02ff */
[----:B------:R-:W-:-:S03]  /*0280*/  IMAD.HI.U32 R5, R5, R11, R4 ;  /* 0x0000000b05057227 */ /* 0x000fc600078e0004 */
[----:B------:R-:W-:-:S04]  /*0290*/  SHF.R.U32.HI R2, RZ, 0x10, R7 ;  /* 0x00000010ff027819 */ /* 0x000fc80000011607 */
[----:B------:R-:W-:-:S05]  /*02a0*/  LOP3.LUT R2, R2, R7, RZ, 0x3c, !PT ;  /* 0x0000000702027212 */ /* 0x000fca00078e3cff */
[----:B------:R-:W-:-:S04]  /*02b0*/  IMAD.HI.U32 R5, R5, R2, RZ ;  /* 0x0000000205057227 */ /* 0x000fc800078e00ff */
[----:B------:R-:W-:-:S04]  /*02c0*/  IMAD.MOV R5, RZ, RZ, -R5 ;  /* 0x000000ffff057224 */ /* 0x000fc800078e0a05 */
[----:B------:R-:W-:-:S05]  /*02d0*/  IMAD R2, R9, R5, R2 ;  /* 0x0000000509027224 */ /* 0x000fca00078e0202 */
[----:B------:R-:W-:-:S13]  /*02e0*/  ISETP.GE.U32.AND P0, PT, R2, R9, PT ;  /* 0x000000090200720c */ /* 0x000fda0003f06070 */
[----:B------:R-:W-:-:S05]  /*02f0*/  @P0 IMAD.IADD R2, R2, 0x1, -R9 ;  /* 0x0000000102020824 */ /* 0x000fca00078e0a09 */
[----:B------:R-:W-:-:S13]  /*0300*/  ISETP.GE.U32.AND P0, PT, R2, R9, PT ;  /* 0x000000090200720c */ /* 0x000fda0003f06070 */
[----:B------:R-:W-:Y:S01]  /*0310*/  @P0 IMAD.IADD R2, R2, 0x1, -R9 ;  /* 0x0000000102020824 */ /* 0x000fe200078e0a09 */
[----:B------:R-:W-:Y:S01]  /*0320*/  @!P1 LOP3.LUT R2, RZ, R9, RZ, 0x33, !PT ;  /* 0x00000009ff029212 */ /* 0x000fe200078e33ff */
[----:B------:R-:W-:-:S04]  /*0330*/  IMAD.MOV.U32 R9, RZ, RZ, R3 ;  /* 0x000000ffff097224 */ /* 0x000fc800078e0003 */
[----:B------:R-:W-:-:S03]  /*0340*/  IMAD.WIDE.U32 R4, R2, 0x4, RZ ;  /* 0x0000000402047825 */ /* 0x000fc600078e00ff */
[----:B---3--:R-:W-:-:S04]  /*0350*/  IADD3 R6, P0, PT, R4, UR6, RZ ;  /* 0x0000000604067c10 */ /* 0x008fc8000ff1e0ff */
[----:B------:R-:W-:-:S05]  /*0360*/  IADD3.X R7, PT, PT, R5, UR7, RZ, P0, !PT ;  /* 0x0000000705077c10 */ /* 0x000fca00087fe4ff */
[----:B------:R-:W2:Y:S01]  /*0370*/  ATOMG.E.CAS.STRONG.GPU PT, R6, [R6], R8, R9 ;  /* 0x00000008060673a9 */ /* 0x000ea200001ee109 */
[----:B------:R-:W-:Y:S01]  /*0380*/  BSSY B0, `(.L_x_2) ;  /* 0x0000019000007945 */ /* 0x000fe20003800000 */
[----:B------:R-:W-:Y:S01]  /*0390*/  IMAD.MOV.U32 R10, RZ, RZ, R4 ;  /* 0x000000ffff0a7224 */ /* 0x000fe200078e0004 */
[----:B--2---:R-:W-:-:S04]  /*03a0*/  ISETP.NE.AND P0, PT, R6, R3, PT ;  /* 0x000000030600720c */ /* 0x004fc80003f05270 */
[----:B------:R-:W-:-:S13]  /*03b0*/  ISETP.NE.AND P0, PT, R6, -0x1, P0 ;  /* 0xffffffff0600780c */ /* 0x000fda0000705270 */
[----:B----4-:R-:W-:Y:S05]  /*03c0*/  @!P0 BRA `(.L_x_3) ;  /* 0x0000000000508947 */ /* 0x010fea0003800000 */
[----:B------:R-:W0:Y:S01]  /*03d0*/  LDC R11, c[0x0][0x3b0] ;  /* 0x0000ec00ff0b7b82 */ /* 0x000e220000000800 */
[----:B------:R-:W-:Y:S02]  /*03e0*/  IMAD.MOV.U32 R8, RZ, RZ, R2 ;  /* 0x000000ffff087224 */ /* 0x000fe400078e0002 */
[----:B------:R-:W-:Y:S02]  /*03f0*/  IMAD.MOV.U32 R4, RZ, RZ, RZ ;  /* 0x000000ffff047224 */ /* 0x000fe400078e00ff */
[----:B------:R-:W-:-:S07]  /*0400*/  IMAD.MOV.U32 R2, RZ, RZ, -0x1 ;  /* 0xffffffffff027424 */ /* 0x000fce00078e00ff */
.L_x_4:
[----:B------:R-:W-:Y:S01]  /*0410*/  VIADD R9, R4, 0x1 ;  /* 0x0000000104097836 */ /* 0x000fe20000000000 */
[----:B------:R-:W-:Y:S05]  /*0420*/  YIELD ;  /* 0x0000000000007946 */ /* 0x000fea0003800000 */
[----:B0-----:R-:W-:Y:S01]  /*0430*/  ISETP.NE.AND P1, PT, R9, R11, PT ;  /* 0x0000000b0900720c */ /* 0x001fe20003f25270 */
[----:B------:R-:W-:-:S05]  /*0440*/  VIADD R8, R8, 0x1 ;  /* 0x0000000108087836 */ /* 0x000fca0000000000 */
[----:B------:R-:W-:-:S04]  /*0450*/  ISETP.NE.AND P0, PT, R8, R11, PT ;  /* 0x0000000b0800720c */ /* 0x000fc80003f05270 */
[----:B------:R-:W-:-:S03]  /*0460*/  SEL R8, R8, RZ, P0 ;  /* 0x000000ff08087207 */ /* 0x000fc60000000000 */
[----:B------:R-:W-:Y:S06]  /*0470*/  @!P1 EXIT ;  /* 0x000000000000994d */ /* 0x000fec0003800000 */
[----:B------:R-:W-:-:S03]  /*0480*/  IMAD.WIDE.U32 R4, R8, 0x4, RZ ;  /* 0x0000000408047825 */ /* 0x000fc600078e00ff */
[----:B------:R-:W-:-:S04]  /*0490*/  IADD3 R6, P0, PT, R4, UR8, RZ ;  /* 0x0000000804067c10 */ /* 0x000fc8000ff1e0ff */
[----:B------:R-:W-:-:S05]  /*04a0*/  IADD3.X R7, PT, PT, R5, UR9, RZ, P0, !PT ;  /* 0x0000000905077c10 */ /* 0x000fca00087fe4ff */
[----:B------:R-:W2:Y:S01]  /*04b0*/  ATOMG.E.CAS.STRONG.GPU PT, R6, [R6], R2, R3 ;  /* 0x00000002060673a9 */ /* 0x000ea200001ee103 */
[----:B------:R-:W-:Y:S02]  /*04c0*/  IMAD.MOV.U32 R10, RZ, RZ, R4 ;  /* 0x000000ffff0a7224 */ /* 0x000fe400078e0004 */
[----:B------:R-:W-:Y:S01]  /*04d0*/  IMAD.MOV.U32 R4, RZ, RZ, R9 ;  /* 0x000000ffff047224 */ /* 0x000fe200078e0009 */
[C---:B--2---:R-:W-:Y:S02]  /*04e0*/  ISETP.NE.AND P0, PT, R6.reuse, R3, PT ;  /* 0x000000030600720c */ /* 0x044fe40003f05270 */
[----:B------:R-:W-:-:S13]  /*04f0*/  ISETP.NE.AND P1, PT, R6, -0x1, PT ;  /* 0xffffffff0600780c */ /* 0x000fda0003f25270 */
[----:B------:R-:W-:Y:S05]  /*0500*/  @P0 BRA P1, `(.L_x_4) ;  /* 0xfffffffc00c00947 */ /* 0x000fea000083ffff */
.L_x_3:
[----:B------:R-:W-:Y:S05]  /*0510*/  BSYNC B0 ;  /* 0x0000000000007941 */ /* 0x000fea0003800000 */
.L_x_2:
[----:B------:R-:W0:Y:S02]  /*0520*/  LDCU.64 UR6, c[0x0][0x3a8] ;  /* 0x00007500ff0677ac */ /* 0x000e240008000a00 */
[----:B0-----:R-:W-:-:S04]  /*0530*/  IADD3 R2, P0, PT, R10, UR6, RZ ;  /* 0x000000060a027c10 */ /* 0x001fc8000ff1e0ff */
[----:B------:R-:W-:-:S05]  /*0540*/  IADD3.X R3, PT, PT, R5, UR7, RZ, P0, !PT ;  /* 0x0000000705037c10 */ /* 0x000fca00087fe4ff */
[----:B------:R-:W-:Y:S01]  /*0550*/  STG.E desc[UR4][R2.64], R0 ;  /* 0x0000000002007986 */ /* 0x000fe2000c101904 */
[----:B------:R-:W-:Y:S05]  /*0560*/  EXIT ;  /* 0x000000000000794d */ /* 0x000fea0003800000 */
.L_x_5:
        /* <DEDUP_REMOVED lines=9> */
.L_x_61:


//--------------------- .text._ZN8l3_fused36build_supplier_ht_city_filter_kernelEPKjS1_ijjPjS2_i --------------------------
	.section	.text._ZN8l3_fused36build_supplier_ht_city_filter_kernelEPKjS1_ijjPjS2_i,"ax",@progbits
	.align	128
        .global         _ZN8l3_fused36build_supplier_ht_city_filter_kernelEPKjS1_ijjPjS2_i
        .type           _ZN8l3_fused36build_supplier_ht_city_filter_kernelEPKjS1_ijjPjS2_i,@function
        .size           _ZN8l3_fused36build_supplier_ht_city_filter_kernelEPKjS1_ijjPjS2_i,(.L_x_62 - _ZN8l3_fused36build_supplier_ht_city_filter_kernelEPKjS1_ijjPjS2_i)
        .other          _ZN8l3_fused36build_supplier_ht_city_filter_kernelEPKjS1_ijjPjS2_i,@"STO_CUDA_ENTRY STV_DEFAULT"
_ZN8l3_fused36build_supplier_ht_city_filter_kernelEPKjS1_ijjPjS2_i:
.text._ZN8l3_fused36build_supplier_ht_city_filter_kernelEPKjS1_ijjPjS2_i:
        /* <DEDUP_REMOVED lines=14> */
[C---:B--2---:R-:W-:Y:S02]  /*00e0*/  ISETP.NE.AND P0, PT, R0.reuse, UR6, PT ;  /* 0x0000000600007c0c */ /* 0x044fe4000bf05270 */
[----:B---3--:R-:W-:-:S13]  /*00f0*/  ISETP.NE.AND P1, PT, R0, UR7, PT ;  /* 0x0000000700007c0c */ /* 0x008fda000bf25270 */
[----:B------:R-:W-:Y:S05]  /*0100*/  @P0 EXIT P1 ;  /* 0x000000000000094d */ /* 0x000fea0000800000 */
        /* <DEDUP_REMOVED lines=48> */
.L_x_8:
        /* <DEDUP_REMOVED lines=16> */
.L_x_7:
[----:B------:R-:W-:Y:S05]  /*0510*/  BSYNC B0 ;  /* 0x0000000000007941 */ /* 0x000fea0003800000 */
.L_x_6:
[----:B------:R-:W0:Y:S02]  /*0520*/  LDCU.64 UR6, c[0x0][0x3a8] ;  /* 0x00007500ff0677ac */ /* 0x000e240008000a00 */
[----:B0-----:R-:W-:-:S04]  /*0530*/  IADD3 R2, P0, PT, R10, UR6, RZ ;  /* 0x000000060a027c10 */ /* 0x001fc8000ff1e0ff */
[----:B------:R-:W-:-:S05]  /*0540*/  IADD3.X R3, PT, PT, R5, UR7, RZ, P0, !PT ;  /* 0x0000000705037c10 */ /* 0x000fca00087fe4ff */
[----:B------:R-:W-:Y:S01]  /*0550*/  STG.E desc[UR4][R2.64], R0 ;  /* 0x0000000002007986 */ /* 0x000fe2000c101904 */
[----:B------:R-:W-:Y:S05]  /*0560*/  EXIT ;  /* 0x000000000000794d */ /* 0x000fea0003800000 */
.L_x_9:
        /* <DEDUP_REMOVED lines=9> */
.L_x_62:


//--------------------- .text._ZN8l3_fused36build_customer_ht_city_filter_kernelEPKjS1_ijjPjS2_i --------------------------
	.section	.text._ZN8l3_fused36build_customer_ht_city_filter_kernelEPKjS1_ijjPjS2_i,"ax",@progbits
	.align	128
        .global         _ZN8l3_fused36build_customer_ht_city_filter_kernelEPKjS1_ijjPjS2_i
        .type           _ZN8l3_fused36build_customer_ht_city_filter_kernelEPKjS1_ijjPjS2_i,@function
        .size           _ZN8l3_fused36build_customer_ht_city_filter_kernelEPKjS1_ijjPjS2_i,(.L_x_63 - _ZN8l3_fused36build_customer_ht_city_filter_kernelEPKjS1_ijjPjS2_i)
        .other          _ZN8l3_fused36build_customer_ht_city_filter_kernelEPKjS1_ijjPjS2_i,@"STO_CUDA_ENTRY STV_DEFAULT"
_ZN8l3_fused36build_customer_ht_city_filter_kernelEPKjS1_ijjPjS2_i:
.text._ZN8l3_fused36build_customer_ht_city_filter_kernelEPKjS1_ijjPjS2_i:
        /* <DEDUP_REMOVED lines=65> */
.L_x_12:
        /* <DEDUP_REMOVED lines=16> */
.L_x_11:
[----:B------:R-:W-:Y:S05]  /*0510*/  BSYNC B0 ;  /* 0x0000000000007941 */ /* 0x000fea0003800000 */
.L_x_10:
[----:B------:R-:W0:Y:S02]  /*0520*/  LDCU.64 UR6, c[0x0][0x3a8] ;  /* 0x00007500ff0677ac */ /* 0x000e240008000a00 */
[----:B0-----:R-:W-:-:S04]  /*0530*/  IADD3 R2, P0, PT, R10, UR6, RZ ;  /* 0x000000060a027c10 */ /* 0x001fc8000ff1e0ff */
[----:B------:R-:W-:-:S05]  /*0540*/  IADD3.X R3, PT, PT, R5, UR7, RZ, P0, !PT ;  /* 0x0000000705037c10 */ /* 0x000fca00087fe4ff */
[----:B------:R-:W-:Y:S01]  /*0550*/  STG.E desc[UR4][R2.64], R0 ;  /* 0x0000000002007986 */ /* 0x000fe2000c101904 */
[----:B------:R-:W-:Y:S05]  /*0560*/  EXIT ;  /* 0x000000000000794d */ /* 0x000fea0003800000 */
.L_x_13:
        /* <DEDUP_REMOVED lines=9> */
.L_x_63:


//--------------------- .text._ZN8l3_fused31build_supplier_ht_nation_kernelEPKjS1_S1_ijPjS2_i --------------------------
	.section	.text._ZN8l3_fused31build_supplier_ht_nation_kernelEPKjS1_S1_ijPjS2_i,"ax",@progbits
	.align	128
        .global         _ZN8l3_fused31build_supplier_ht_nation_kernelEPKjS1_S1_ijPjS2_i
        .type           _ZN8l3_fused31build_supplier_ht_nation_kernelEPKjS1_S1_ijPjS2_i,@function
        .size           _ZN8l3_fused31build_supplier_ht_nation_kernelEPKjS1_S1_ijPjS2_i,(.L_x_64 - _ZN8l3_fused31build_supplier_ht_nation_kernelEPKjS1_S1_ijPjS2_i)
        .other          _ZN8l3_fused31build_supplier_ht_nation_kernelEPKjS1_S1_ijPjS2_i,@"STO_CUDA_ENTRY STV_DEFAULT"
_ZN8l3_fused31build_supplier_ht_nation_kernelEPKjS1_S1_ijPjS2_i:
.text._ZN8l3_fused31build_supplier_ht_nation_kernelEPKjS1_S1_ijPjS2_i:
        /* <DEDUP_REMOVED lines=11> */
[----:B0-----:R-:W-:-:S06]  /*00b0*/  IMAD.WIDE R2, R0, 0x4, R2 ;  /* 0x0000000400027825 */ /* 0x001fcc00078e0202 */
[----:B-1----:R-:W2:Y:S02]  /*00c0*/  LDG.E.CONSTANT R2, desc[UR4][R2.64] ;  /* 0x0000000402027981 */ /* 0x002ea4000c1e9900 */
[----:B--2---:R-:W-:-:S13]  /*00d0*/  ISETP.NE.AND P0, PT, R2, UR6, PT ;  /* 0x0000000602007c0c */ /* 0x004fda000bf05270 */
        /* <DEDUP_REMOVED lines=17> */
[--C-:B--2---:R-:W-:Y:S01]  /*01f0*/  SHF.R.U32.HI R4, RZ, 0x10, R3.reuse ;  /* 0x00000010ff047819 */ /* 0x104fe20000011603 */
[----:B------:R-:W-:-:S03]  /*0200*/  IMAD.MOV.U32 R13, RZ, RZ, R3 ;  /* 0x000000ffff0d7224 */ /* 0x000fc600078e0003 */
        /* <DEDUP_REMOVED lines=18> */
[----:B------:R-:W-:-:S03]  /*0330*/  IMAD.WIDE.U32 R6, R2, 0x4, RZ ;  /* 0x0000000402067825 */ /* 0x000fc600078e00ff */
[----:B---3--:R-:W-:-:S04]  /*0340*/  IADD3 R8, P0, PT, R6, UR6, RZ ;  /* 0x0000000606087c10 */ /* 0x008fc8000ff1e0ff */
[----:B------:R-:W-:-:S05]  /*0350*/  IADD3.X R9, PT, PT, R7, UR7, RZ, P0, !PT ;  /* 0x0000000707097c10 */ /* 0x000fca00087fe4ff */
[----:B------:R-:W2:Y:S01]  /*0360*/  ATOMG.E.CAS.STRONG.GPU PT, R8, [R8], R12, R13 ;  /* 0x0000000c080873a9 */ /* 0x000ea200001ee10d */
[----:B0-----:R-:W-:Y:S01]  /*0370*/  IMAD.WIDE R4, R0, 0x4, R4 ;  /* 0x0000000400047825 */ /* 0x001fe200078e0204 */
[----:B------:R-:W-:Y:S03]  /*0380*/  BSSY B0, `(.L_x_14) ;  /* 0x000001b000007945 */ /* 0x000fe60003800000 */
[----:B------:R-:W-:Y:S01]  /*0390*/  IMAD.MOV.U32 R10, RZ, RZ, R6 ;  /* 0x000000ffff0a7224 */ /* 0x000fe200078e0006 */
[----:B------:R0:W5:Y:S02]  /*03a0*/  LDG.E.CONSTANT R11, desc[UR4][R4.64] ;  /* 0x00000004040b7981 */ /* 0x000164000c1e9900 */
[----:B0-----:R-:W-:Y:S01]  /*03b0*/  IMAD.MOV.U32 R5, RZ, RZ, R7 ;  /* 0x000000ffff057224 */ /* 0x001fe200078e0007 */
[----:B--2---:R-:W-:-:S04]  /*03c0*/  ISETP.NE.AND P0, PT, R8, R3, PT ;  /* 0x000000030800720c */ /* 0x004fc80003f05270 */
[----:B------:R-:W-:-:S13]  /*03d0*/  ISETP.NE.AND P0, PT, R8, -0x1, P0 ;  /* 0xffffffff0800780c */ /* 0x000fda0000705270 */
[----:B----4-:R-:W-:Y:S05]  /*03e0*/  @!P0 BRA `(.L_x_15) ;  /* 0x0000000000508947 */ /* 0x010fea0003800000 */
[----:B------:R-:W0:Y:S01]  /*03f0*/  LDC R9, c[0x0][0x3b0] ;  /* 0x0000ec00ff097b82 */ /* 0x000e220000000800 */
[----:B------:R-:W-:Y:S01]  /*0400*/  MOV R0, R2 ;  /* 0x0000000200007202 */ /* 0x000fe20000000f00 */
[----:B------:R-:W-:Y:S02]  /*0410*/  IMAD.MOV.U32 R4, RZ, RZ, RZ ;  /* 0x000000ffff047224 */ /* 0x000fe400078e00ff */
[----:B------:R-:W-:-:S07]  /*0420*/  IMAD.MOV.U32 R2, RZ, RZ, -0x1 ;  /* 0xffffffffff027424 */ /* 0x000fce00078e00ff */
.L_x_16:
[----:B------:R-:W-:Y:S01]  /*0430*/  IADD3 R8, PT, PT, R4, 0x1, RZ ;  /* 0x0000000104087810 */ /* 0x000fe20007ffe0ff */
[----:B------:R-:W-:Y:S01]  /*0440*/  VIADD R0, R0, 0x1 ;  /* 0x0000000100007836 */ /* 0x000fe20000000000 */
[----:B------:R-:W-:Y:S05]  /*0450*/  YIELD ;  /* 0x0000000000007946 */ /* 0x000fea0003800000 */
[-C--:B0-----:R-:W-:Y:S02]  /*0460*/  ISETP.NE.AND P1, PT, R8, R9.reuse, PT ;  /* 0x000000090800720c */ /* 0x081fe40003f25270 */
[----:B------:R-:W-:-:S04]  /*0470*/  ISETP.NE.AND P0, PT, R0, R9, PT ;  /* 0x000000090000720c */ /* 0x000fc80003f05270 */
[----:B------:R-:W-:-:S07]  /*0480*/  SEL R0, R0, RZ, P0 ;  /* 0x000000ff00007207 */ /* 0x000fce0000000000 */
[----:B------:R-:W-:Y:S05]  /*0490*/  @!P1 EXIT ;  /* 0x000000000000994d */ /* 0x000fea0003800000 */
        /* <DEDUP_REMOVED lines=9> */
.L_x_15:
[----:B------:R-:W-:Y:S05]  /*0530*/  BSYNC B0 ;  /* 0x0000000000007941 */ /* 0x000fea0003800000 */
.L_x_14:
[----:B------:R-:W0:Y:S02]  /*0540*/  LDCU.64 UR6, c[0x0][0x3a8] ;  /* 0x00007500ff0677ac */ /* 0x000e240008000a00 */
[----:B0-----:R-:W-:-:S04]  /*0550*/  IADD3 R2, P0, PT, R10, UR6, RZ ;  /* 0x000000060a027c10 */ /* 0x001fc8000ff1e0ff */
[----:B------:R-:W-:-:S05]  /*0560*/  IADD3.X R3, PT, PT, R5, UR7, RZ, P0, !PT ;  /* 0x0000000705037c10 */ /* 0x000fca00087fe4ff */
[----:B-----5:R-:W-:Y:S01]  /*0570*/  STG.E desc[UR4][R2.64], R11 ;  /* 0x0000000b02007986 */ /* 0x020fe2000c101904 */
[----:B------:R-:W-:Y:S05]  /*0580*/  EXIT ;  /* 0x000000000000794d */ /* 0x000fea0003800000 */
.L_x_17:
        /* <DEDUP_REMOVED lines=15> */
.L_x_64:


//--------------------- .text._ZN8l3_fused31build_customer_ht_nation_kernelEPKjS1_S1_ijPjS2_i --------------------------
	.section	.text._ZN8l3_fused31build_customer_ht_nation_kernelEPKjS1_S1_ijPjS2_i,"ax",@progbits
	.align	128
        .global         _ZN8l3_fused31build_customer_ht_nation_kernelEPKjS1_S1_ijPjS2_i
        .type           _ZN8l3_fused31build_customer_ht_nation_kernelEPKjS1_S1_ijPjS2_i,@function
        .size           _ZN8l3_fused31build_customer_ht_nation_kernelEPKjS1_S1_ijPjS2_i,(.L_x_65 - _ZN8l3_fused31build_customer_ht_nation_kernelEPKjS1_S1_ijPjS2_i)
        .other          _ZN8l3_fused31build_customer_ht_nation_kernelEPKjS1_S1_ijPjS2_i,@"STO_CUDA_ENTRY STV_DEFAULT"
_ZN8l3_fused31build_customer_ht_nation_kernelEPKjS1_S1_ijPjS2_i:
.text._ZN8l3_fused31build_customer_ht_nation_kernelEPKjS1_S1_ijPjS2_i:
        /* <DEDUP_REMOVED lines=67> */
.L_x_20:
        /* <DEDUP_REMOVED lines=16> */
.L_x_19:
[----:B------:R-:W-:Y:S05]  /*0530*/  BSYNC B0 ;  /* 0x0000000000007941 */ /* 0x000fea0003800000 */
.L_x_18:
[----:B------:R-:W0:Y:S02]  /*0540*/  LDCU.64 UR6, c[0x0][0x3a8] ;  /* 0x00007500ff0677ac */ /* 0x000e240008000a00 */
[----:B0-----:R-:W-:-:S04]  /*0550*/  IADD3 R2, P0, PT, R10, UR6, RZ ;  /* 0x000000060a027c10 */ /* 0x001fc8000ff1e0ff */
[----:B------:R-:W-:-:S05]  /*0560*/  IADD3.X R3, PT, PT, R5, UR7, RZ, P0, !PT ;  /* 0x0000000705037c10 */ /* 0x000fca00087fe4ff */
[----:B-----5:R-:W-:Y:S01]  /*0570*/  STG.E desc[UR4][R2.64], R11 ;  /* 0x0000000b02007986 */ /* 0x020fe2000c101904 */
[----:B------:R-:W-:Y:S05]  /*0580*/  EXIT ;  /* 0x000000000000794d */ /* 0x000fea0003800000 */
.L_x_21:
        /* <DEDUP_REMOVED lines=15> */
.L_x_65:


//--------------------- .text._ZN8l3_fused31build_customer_ht_region_kernelEPKjS1_S1_ijPjS2_i --------------------------
	.section	.text._ZN8l3_fused31build_customer_ht_region_kernelEPKjS1_S1_ijPjS2_i,"ax",@progbits
	.align	128
        .global         _ZN8l3_fused31build_customer_ht_region_kernelEPKjS1_S1_ijPjS2_i
        .type           _ZN8l3_fused31build_customer_ht_region_kernelEPKjS1_S1_ijPjS2_i,@function
        .size           _ZN8l3_fused31build_customer_ht_region_kernelEPKjS1_S1_ijPjS2_i,(.L_x_66 - _ZN8l3_fused31build_customer_ht_region_kernelEPKjS1_S1_ijPjS2_i)
        .other          _ZN8l3_fused31build_customer_ht_region_kernelEPKjS1_S1_ijPjS2_i,@"STO_CUDA_ENTRY STV_DEFAULT"
_ZN8l3_fused31build_customer_ht_region_kernelEPKjS1_S1_ijPjS2_i:
.text._ZN8l3_fused31build_customer_ht_region_kernelEPKjS1_S1_ijPjS2_i:
        /* <DEDUP_REMOVED lines=67> */
.L_x_24:
        /* <DEDUP_REMOVED lines=16> */
.L_x_23:
[----:B------:R-:W-:Y:S05]  /*0530*/  BSYNC B0 ;  /* 0x0000000000007941 */ /* 0x000fea0003800000 */
.L_x_22:
[----:B------:R-:W0:Y:S02]  /*0540*/  LDCU.64 UR6, c[0x0][0x3a8] ;  /* 0x00007500ff0677ac */ /* 0x000e240008000a00 */
[----:B0-----:R-:W-:-:S04]  /*0550*/  IADD3 R2, P0, PT, R10, UR6, RZ ;  /* 0x000000060a027c10 */ /* 0x001fc8000ff1e0ff */
[----:B------:R-:W-:-:S05]  /*0560*/  IADD3.X R3, PT, PT, R5, UR7, RZ, P0, !PT ;  /* 0x0000000705037c10 */ /* 0x000fca00087fe4ff */
[----:B-----5:R-:W-:Y:S01]  /*0570*/  STG.E desc[UR4][R2.64], R11 ;  /* 0x0000000b02007986 */ /* 0x020fe2000c101904 */
[----:B------:R-:W-:Y:S05]  /*0580*/  EXIT ;  /* 0x000000000000794d */ /* 0x000fea0003800000 */
.L_x_25:
        /* <DEDUP_REMOVED lines=15> */
.L_x_66:


//--------------------- .text._ZN8l3_fused38build_supplier_ht_region_nation_kernelEPKjS1_S1_ijPjS2_i --------------------------
	.section	.text._ZN8l3_fused38build_supplier_ht_region_nation_kernelEPKjS1_S1_ijPjS2_i,"ax",@progbits
	.align	128
        .global         _ZN8l3_fused38build_supplier_ht_region_nation_kernelEPKjS1_S1_ijPjS2_i
        .type           _ZN8l3_fused38build_supplier_ht_region_nation_kernelEPKjS1_S1_ijPjS2_i,@function
        .size           _ZN8l3_fused38build_supplier_ht_region_nation_kernelEPKjS1_S1_ijPjS2_i,(.L_x_67 - _ZN8l3_fused38build_supplier_ht_region_nation_kernelEPKjS1_S1_ijPjS2_i)
        .other          _ZN8l3_fused38build_supplier_ht_region_nation_kernelEPKjS1_S1_ijPjS2_i,@"STO_CUDA_ENTRY STV_DEFAULT"
_ZN8l3_fused38build_supplier_ht_region_nation_kernelEPKjS1_S1_ijPjS2_i:
.text._ZN8l3_fused38build_supplier_ht_region_nation_kernelEPKjS1_S1_ijPjS2_i:
        /* <DEDUP_REMOVED lines=67> */
.L_x_28:
        /* <DEDUP_REMOVED lines=16> */
.L_x_27:
[----:B------:R-:W-:Y:S05]  /*0530*/  BSYNC B0 ;  /* 0x0000000000007941 */ /* 0x000fea0003800000 */
.L_x_26:
[----:B------:R-:W0:Y:S02]  /*0540*/  LDCU.64 UR6, c[0x0][0x3a8] ;  /* 0x00007500ff0677ac */ /* 0x000e240008000a00 */
[----:B0-----:R-:W-:-:S04]  /*0550*/  IADD3 R2, P0, PT, R10, UR6, RZ ;  /* 0x000000060a027c10 */ /* 0x001fc8000ff1e0ff */
[----:B------:R-:W-:-:S05]  /*0560*/  IADD3.X R3, PT, PT, R5, UR7, RZ, P0, !PT ;  /* 0x0000000705037c10 */ /* 0x000fca00087fe4ff */
[----:B-----5:R-:W-:Y:S01]  /*0570*/  STG.E desc[UR4][R2.64], R11 ;  /* 0x0000000b02007986 */ /* 0x020fe2000c101904 */
[----:B------:R-:W-:Y:S05]  /*0580*/  EXIT ;  /* 0x000000000000794d */ /* 0x000fea0003800000 */
.L_x_29:
        /* <DEDUP_REMOVED lines=15> */
.L_x_67:


//--------------------- .text._ZN8l3_fused31build_supplier_ht_region_kernelEPKjS1_ijPji --------------------------
	.section	.text._ZN8l3_fused31build_supplier_ht_region_kernelEPKjS1_ijPji,"ax",@progbits
	.align	128
        .global         _ZN8l3_fused31build_supplier_ht_region_kernelEPKjS1_ijPji
        .type           _ZN8l3_fused31build_supplier_ht_region_kernelEPKjS1_ijPji,@function
        .size           _ZN8l3_fused31build_supplier_ht_region_kernelEPKjS1_ijPji,(.L_x_68 - _ZN8l3_fused31build_supplier_ht_region_kernelEPKjS1_ijPji)
        .other          _ZN8l3_fused31build_supplier_ht_region_kernelEPKjS1_ijPji,@"STO_CUDA_ENTRY STV_DEFAULT"
_ZN8l3_fused31build_supplier_ht_region_kernelEPKjS1_ijPji:
.text._ZN8l3_fused31build_supplier_ht_region_kernelEPKjS1_ijPji:
        /* <DEDUP_REMOVED lines=15> */
[----:B------:R-:W0:Y:S08]  /*00f0*/  LDC.64 R2, c[0x0][0x380] ;  /* 0x0000e000ff027b82 */ /* 0x000e300000000a00 */
[----:B------:R-:W1:Y:S01]  /*0100*/  LDC R0, c[0x0][0x3a0] ;  /* 0x0000e800ff007b82 */ /* 0x000e620000000800 */
[----:B0-----:R-:W-:-:S06]  /*0110*/  IMAD.WIDE R2, R5, 0x4, R2 ;  /* 0x0000000405027825 */ /* 0x001fcc00078e0202 */
[----:B------:R0:W5:Y:S01]  /*0120*/  LDG.E.CONSTANT R3, desc[UR4][R2.64] ;  /* 0x0000000402037981 */ /* 0x000162000c1e9900 */
[----:B-1----:R-:W-:-:S13]  /*0130*/  ISETP.GE.AND P0, PT, R0, 0x1, PT ;  /* 0x000000010000780c */ /* 0x002fda0003f06270 */
[----:B0-----:R-:W-:Y:S05]  /*0140*/  @!P0 EXIT ;  /* 0x000000000000894d */ /* 0x001fea0003800000 */
[----:B------:R-:W0:Y:S01]  /*0150*/  I2F.U32.RP R6, R0 ;  /* 0x0000000000067306 */ /* 0x000e220000209000 */
[----:B-----5:R-:W-:Y:S01]  /*0160*/  SHF.R.U32.HI R2, RZ, 0x10, R3 ;  /* 0x00000010ff027819 */ /* 0x020fe20000011603 */
[----:B------:R-:W-:Y:S01]  /*0170*/  HFMA2 R11, -RZ, RZ, 0, 0 ;  /* 0x00000000ff0b7431 */ /* 0x000fe200000001ff */
        /* <DEDUP_REMOVED lines=16> */
[----:B------:R-:W-:-:S05]  /*0280*/  IMAD.HI.U32 R6, R6, R7, RZ ;  /* 0x0000000706067227 */ /* 0x000fca00078e00ff */
[----:B------:R-:W-:-:S05]  /*0290*/  IADD3 R6, PT, PT, -R6, RZ, RZ ;  /* 0x000000ff06067210 */ /* 0x000fca0007ffe1ff */
[----:B------:R-:W-:Y:S02]  /*02a0*/  IMAD R5, R0, R6, R7 ;  /* 0x0000000600057224 */ /* 0x000fe400078e0207 */
[----:B------:R-:W0:Y:S03]  /*02b0*/  LDC.64 R6, c[0x0][0x398] ;  /* 0x0000e600ff067b82 */ /* 0x000e260000000a00 */
[----:B------:R-:W-:-:S13]  /*02c0*/  ISETP.GE.U32.AND P0, PT, R5, R0, PT ;  /* 0x000000000500720c */ /* 0x000fda0003f06070 */
[----:B------:R-:W-:-:S05]  /*02d0*/  @P0 IMAD.IADD R5, R5, 0x1, -R0 ;  /* 0x0000000105050824 */ /* 0x000fca00078e0a00 */
[----:B------:R-:W-:-:S13]  /*02e0*/  ISETP.GE.U32.AND P0, PT, R5, R0, PT ;  /* 0x000000000500720c */ /* 0x000fda0003f06070 */
[----:B------:R-:W-:Y:S01]  /*02f0*/  @P0 IMAD.IADD R5, R5, 0x1, -R0 ;  /* 0x0000000105050824 */ /* 0x000fe200078e0a00 */
[----:B------:R-:W-:-:S05]  /*0300*/  @!P1 LOP3.LUT R5, RZ, R0, RZ, 0x33, !PT ;  /* 0x00000000ff059212 */ /* 0x000fca00078e33ff */
[----:B------:R-:W-:-:S07]  /*0310*/  IMAD.MOV.U32 R9, RZ, RZ, R5 ;  /* 0x000000ffff097224 */ /* 0x000fce00078e0005 */
.L_x_30:
        /* <DEDUP_REMOVED lines=12> */
.L_x_31:
        /* <DEDUP_REMOVED lines=10> */
.L_x_68:


//--------------------- .text._ZN8l3_fused36build_supplier_ht_nation_city_kernelEPKjS1_S1_ijPjS2_i --------------------------
	.section	.text._ZN8l3_fused36build_supplier_ht_nation_city_kernelEPKjS1_S1_ijPjS2_i,"ax",@progbits
	.align	128
        .global         _ZN8l3_fused36build_supplier_ht_nation_city_kernelEPKjS1_S1_ijPjS2_i
        .type           _ZN8l3_fused36build_supplier_ht_nation_city_kernelEPKjS1_S1_ijPjS2_i,@function
        .size           _ZN8l3_fused36build_supplier_ht_nation_city_kernelEPKjS1_S1_ijPjS2_i,(.L_x_69 - _ZN8l3_fused36build_supplier_ht_nation_city_kernelEPKjS1_S1_ijPjS2_i)
        .other          _ZN8l3_fused36build_supplier_ht_nation_city_kernelEPKjS1_S1_ijPjS2_i,@"STO_CUDA_ENTRY STV_DEFAULT"
_ZN8l3_fused36build_supplier_ht_nation_city_kernelEPKjS1_S1_ijPjS2_i:
.text._ZN8l3_fused36build_supplier_ht_nation_city_kernelEPKjS1_S1_ijPjS2_i:
        /* <DEDUP_REMOVED lines=67> */
.L_x_34:
        /* <DEDUP_REMOVED lines=16> */
.L_x_33:
[----:B------:R-:W-:Y:S05]  /*0530*/  BSYNC B0 ;  /* 0x0000000000007941 */ /* 0x000fea0003800000 */
.L_x_32:
[----:B------:R-:W0:Y:S02]  /*0540*/  LDCU.64 UR6, c[0x0][0x3a8] ;  /* 0x00007500ff0677ac */ /* 0x000e240008000a00 */
[----:B0-----:R-:W-:-:S04]  /*0550*/  IADD3 R2, P0, PT, R10, UR6, RZ ;  /* 0x000000060a027c10 */ /* 0x001fc8000ff1e0ff */
[----:B------:R-:W-:-:S05]  /*0560*/  IADD3.X R3, PT, PT, R5, UR7, RZ, P0, !PT ;  /* 0x0000000705037c10 */ /* 0x000fca00087fe4ff */
[----:B-----5:R-:W-:Y:S01]  /*0570*/  STG.E desc[UR4][R2.64], R11 ;  /* 0x0000000b02007986 */ /* 0x020fe2000c101904 */
[----:B------:R-:W-:Y:S05]  /*0580*/  EXIT ;  /* 0x000000000000794d */ /* 0x000fea0003800000 */
.L_x_35:
        /* <DEDUP_REMOVED lines=15> */
.L_x_69:


//--------------------- .text._ZN8l3_fused35build_part_ht_category_brand_kernelEPKjS1_S1_ijPjS2_i --------------------------
	.section	.text._ZN8l3_fused35build_part_ht_category_brand_kernelEPKjS1_S1_ijPjS2_i,"ax",@progbits
	.align	128
        .global         _ZN8l3_fused35build_part_ht_category_brand_kernelEPKjS1_S1_ijPjS2_i
        .type           _ZN8l3_fused35build_part_ht_category_brand_kernelEPKjS1_S1_ijPjS2_i,@function
        .size           _ZN8l3_fused35build_part_ht_category_brand_kernelEPKjS1_S1_ijPjS2_i,(.L_x_70 - _ZN8l3_fused35build_part_ht_category_brand_kernelEPKjS1_S1_ijPjS2_i)
        .other          _ZN8l3_fused35build_part_ht_category_brand_kernelEPKjS1_S1_ijPjS2_i,@"STO_CUDA_ENTRY STV_DEFAULT"
_ZN8l3_fused35build_part_ht_category_brand_kernelEPKjS1_S1_ijPjS2_i:
.text._ZN8l3_fused35build_part_ht_category_brand_kernelEPKjS1_S1_ijPjS2_i:
        /* <DEDUP_REMOVED lines=67> */
.L_x_38:
        /* <DEDUP_REMOVED lines=16> */
.L_x_37:
[----:B------:R-:W-:Y:S05]  /*0530*/  BSYNC B0 ;  /* 0x0000000000007941 */ /* 0x000fea0003800000 */
.L_x_36:
[----:B------:R-:W0:Y:S02]  /*0540*/  LDCU.64 UR6, c[0x0][0x3a8] ;  /* 0x00007500ff0677ac */ /* 0x000e240008000a00 */
[----:B0-----:R-:W-:-:S04]  /*0550*/  IADD3 R2, P0, PT, R10, UR6, RZ ;  /* 0x000000060a027c10 */ /* 0x001fc8000ff1e0ff */
[----:B------:R-:W-:-:S05]  /*0560*/  IADD3.X R3, PT, PT, R5, UR7, RZ, P0, !PT ;  /* 0x0000000705037c10 */ /* 0x000fca00087fe4ff */
[----:B-----5:R-:W-:Y:S01]  /*0570*/  STG.E desc[UR4][R2.64], R11 ;  /* 0x0000000b02007986 */ /* 0x020fe2000c101904 */
[----:B------:R-:W-:Y:S05]  /*0580*/  EXIT ;  /* 0x000000000000794d */ /* 0x000fea0003800000 */
.L_x_39:
        /* <DEDUP_REMOVED lines=15> */
.L_x_70:


//--------------------- .text._ZN8l3_fused34build_part_ht_mfgr_category_kernelEPKjS1_S1_ijjPjS2_i --------------------------
	.section	.text._ZN8l3_fused34build_part_ht_mfgr_category_kernelEPKjS1_S1_ijjPjS2_i,"ax",@progbits
	.align	128
        .global         _ZN8l3_fused34build_part_ht_mfgr_category_kernelEPKjS1_S1_ijjPjS2_i
        .type           _ZN8l3_fused34build_part_ht_mfgr_category_kernelEPKjS1_S1_ijjPjS2_i,@function
        .size           _ZN8l3_fused34build_part_ht_mfgr_category_kernelEPKjS1_S1_ijjPjS2_i,(.L_x_71 - _ZN8l3_fused34build_part_ht_mfgr_category_kernelEPKjS1_S1_ijjPjS2_i)
        .other          _ZN8l3_fused34build_part_ht_mfgr_category_kernelEPKjS1_S1_ijjPjS2_i,@"STO_CUDA_ENTRY STV_DEFAULT"
_ZN8l3_fused34build_part_ht_mfgr_category_kernelEPKjS1_S1_ijjPjS2_i:
.text._ZN8l3_fused34build_part_ht_mfgr_category_kernelEPKjS1_S1_ijjPjS2_i:
        /* <DEDUP_REMOVED lines=12> */
[----:B0-----:R-:W-:-:S06]  /*00c0*/  IMAD.WIDE R2, R0, 0x4, R2 ;  /* 0x0000000400027825 */ /* 0x001fcc00078e0202 */
        /* <DEDUP_REMOVED lines=38> */
[----:B------:R-:W-:Y:S01]  /*0330*/  @P0 IMAD.IADD R2, R2, 0x1, -R9 ;  /* 0x0000000102020824 */ /* 0x000fe200078e0a09 */
[----:B------:R-:W-:-:S05]  /*0340*/  @!P1 LOP3.LUT R2, RZ, R9, RZ, 0x33, !PT ;  /* 0x00000009ff029212 */ /* 0x000fca00078e33ff */
[----:B------:R-:W-:-:S03]  /*0350*/  IMAD.WIDE.U32 R6, R2, 0x4, RZ ;  /* 0x0000000402067825 */ /* 0x000fc600078e00ff */
[----:B---3--:R-:W-:-:S04]  /*0360*/  IADD3 R8, P0, PT, R6, UR6, RZ ;  /* 0x0000000606087c10 */ /* 0x008fc8000ff1e0ff */
[----:B------:R-:W-:-:S05]  /*0370*/  IADD3.X R9, PT, PT, R7, UR7, RZ, P0, !PT ;  /* 0x0000000707097c10 */ /* 0x000fca00087fe4ff */
[----:B------:R-:W2:Y:S01]  /*0380*/  ATOMG.E.CAS.STRONG.GPU PT, R8, [R8], R12, R13 ;  /* 0x0000000c080873a9 */ /* 0x000ea200001ee10d */
[----:B0-----:R-:W-:Y:S01]  /*0390*/  IMAD.WIDE R4, R0, 0x4, R4 ;  /* 0x0000000400047825 */ /* 0x001fe200078e0204 */
[----:B------:R-:W-:Y:S01]  /*03a0*/  BSSY B0, `(.L_x_40) ;  /* 0x000001b000007945 */ /* 0x000fe20003800000 */
[----:B------:R-:W-:-:S03]  /*03b0*/  MOV R10, R6 ;  /* 0x00000006000a7202 */ /* 0x000fc60000000f00 */
[----:B------:R0:W5:Y:S02]  /*03c0*/  LDG.E.CONSTANT R11, desc[UR4][R4.64] ;  /* 0x00000004040b7981 */ /* 0x000164000c1e9900 */
[----:B0-----:R-:W-:Y:S01]  /*03d0*/  IMAD.MOV.U32 R5, RZ, RZ, R7 ;  /* 0x000000ffff057224 */ /* 0x001fe200078e0007 */
[----:B--2---:R-:W-:-:S04]  /*03e0*/  ISETP.NE.AND P0, PT, R8, R3, PT ;  /* 0x000000030800720c */ /* 0x004fc80003f05270 */
[----:B------:R-:W-:-:S13]  /*03f0*/  ISETP.NE.AND P0, PT, R8, -0x1, P0 ;  /* 0xffffffff0800780c */ /* 0x000fda0000705270 */
[----:B----4-:R-:W-:Y:S05]  /*0400*/  @!P0 BRA `(.L_x_41) ;  /* 0x0000000000508947 */ /* 0x010fea0003800000 */
[----:B------:R-:W0:Y:S01]  /*0410*/  LDC R9, c[0x0][0x3b8] ;  /* 0x0000ee00ff097b82 */ /* 0x000e220000000800 */
[----:B------:R-:W-:Y:S02]  /*0420*/  IMAD.MOV.U32 R0, RZ, RZ, R2 ;  /* 0x000000ffff007224 */ /* 0x000fe400078e0002 */
[----:B------:R-:W-:Y:S02]  /*0430*/  IMAD.MOV.U32 R4, RZ, RZ, RZ ;  /* 0x000000ffff047224 */ /* 0x000fe400078e00ff */
[----:B------:R-:W-:-:S07]  /*0440*/  IMAD.MOV.U32 R2, RZ, RZ, -0x1 ;  /* 0xffffffffff027424 */ /* 0x000fce00078e00ff */
.L_x_42:
[----:B------:R-:W-:Y:S01]  /*0450*/  VIADD R8, R4, 0x1 ;  /* 0x0000000104087836 */ /* 0x000fe20000000000 */
[----:B------:R-:W-:Y:S01]  /*0460*/  IADD3 R0, PT, PT, R0, 0x1, RZ ;  /* 0x0000000100007810 */ /* 0x000fe20007ffe0ff */
        /* <DEDUP_REMOVED lines=14> */
.L_x_41:
[----:B------:R-:W-:Y:S05]  /*0550*/  BSYNC B0 ;  /* 0x0000000000007941 */ /* 0x000fea0003800000 */
.L_x_40:
[----:B------:R-:W0:Y:S02]  /*0560*/  LDCU.64 UR6, c[0x0][0x3b0] ;  /* 0x00007600ff0677ac */ /* 0x000e240008000a00 */
[----:B0-----:R-:W-:-:S04]  /*0570*/  IADD3 R2, P0, PT, R10, UR6, RZ ;  /* 0x000000060a027c10 */ /* 0x001fc8000ff1e0ff */
[----:B------:R-:W-:-:S05]  /*0580*/  IADD3.X R3, PT, PT, R5, UR7, RZ, P0, !PT ;  /* 0x0000000705037c10 */ /* 0x000fca00087fe4ff */
[----:B-----5:R-:W-:Y:S01]  /*0590*/  STG.E desc[UR4][R2.64], R11 ;  /* 0x0000000b02007986 */ /* 0x020fe2000c101904 */
[----:B------:R-:W-:Y:S05]  /*05a0*/  EXIT ;  /* 0x000000000000794d */ /* 0x000fea0003800000 */
.L_x_43:
        /* <DEDUP_REMOVED lines=13> */
.L_x_71:


//--------------------- .text._ZN8l3_fused25build_part_ht_mfgr_kernelEPKjS1_ijjPji --------------------------
	.section	.text._ZN8l3_fused25build_part_ht_mfgr_kernelEPKjS1_ijjPji,"ax",@progbits
	.align	128
        .global         _ZN8l3_fused25build_part_ht_mfgr_kernelEPKjS1_ijjPji
        .type           _ZN8l3_fused25build_part_ht_mfgr_kernelEPKjS1_ijjPji,@function
        .size           _ZN8l3_fused25build_part_ht_mfgr_kernelEPKjS1_ijjPji,(.L_x_72 - _ZN8l3_fused25build_part_ht_mfgr_kernelEPKjS1_ijjPji)
        .other          _ZN8l3_fused25build_part_ht_mfgr_kernelEPKjS1_ijjPji,@"STO_CUDA_ENTRY STV_DEFAULT"
_ZN8l3_fused25build_part_ht_mfgr_kernelEPKjS1_ijjPji:
.text._ZN8l3_fused25build_part_ht_mfgr_kernelEPKjS1_ijjPji:
        /* <DEDUP_REMOVED lines=52> */
.L_x_44:
        /* <DEDUP_REMOVED lines=12> */
.L_x_45:
        /* <DEDUP_REMOVED lines=16> */
.L_x_72:


//--------------------- .text._ZN8l3_fused32build_part_ht_brand_exact_kernelEPKjS1_ijPji --------------------------
	.section	.text._ZN8l3_fused32build_part_ht_brand_exact_kernelEPKjS1_ijPji,"ax",@progbits
	.align	128
        .global         _ZN8l3_fused32build_part_ht_brand_exact_kernelEPKjS1_ijPji
        .type           _ZN8l3_fused32build_part_ht_brand_exact_kernelEPKjS1_ijPji,@function
        .size           _ZN8l3_fused32build_part_ht_brand_exact_kernelEPKjS1_ijPji,(.L_x_73 - _ZN8l3_fused32build_part_ht_brand_exact_kernelEPKjS1_ijPji)
        .other          _ZN8l3_fused32build_part_ht_brand_exact_kernelEPKjS1_ijPji,@"STO_CUDA_ENTRY STV_DEFAULT"
_ZN8l3_fused32build_part_ht_brand_exact_kernelEPKjS1_ijPji:
.text._ZN8l3_fused32build_part_ht_brand_exact_kernelEPKjS1_ijPji:
        /* <DEDUP_REMOVED lines=50> */
.L_x_46:
        /* <DEDUP_REMOVED lines=12> */
.L_x_47:
        /* <DEDUP_REMOVED lines=10> */
.L_x_73:


//--------------------- .text._ZN8l3_fused32build_part_ht_brand_range_kernelEPKjS1_ijjPjS2_i --------------------------
	.section	.text._ZN8l3_fused32build_part_ht_brand_range_kernelEPKjS1_ijjPjS2_i,"ax",@progbits
	.align	128
        .global         _ZN8l3_fused32build_part_ht_brand_range_kernelEPKjS1_ijjPjS2_i
        .type           _ZN8l3_fused32build_part_ht_brand_range_kernelEPKjS1_ijjPjS2_i,@function
        .size           _ZN8l3_fused32build_part_ht_brand_range_kernelEPKjS1_ijjPjS2_i,(.L_x_74 - _ZN8l3_fused32build_part_ht_brand_range_kernelEPKjS1_ijjPjS2_i)
        .other          _ZN8l3_fused32build_part_ht_brand_range_kernelEPKjS1_ijjPjS2_i,@"STO_CUDA_ENTRY STV_DEFAULT"
_ZN8l3_fused32build_part_ht_brand_range_kernelEPKjS1_ijjPjS2_i:
.text._ZN8l3_fused32build_part_ht_brand_range_kernelEPKjS1_ijjPjS2_i:
        /* <DEDUP_REMOVED lines=65> */
.L_x_50:
        /* <DEDUP_REMOVED lines=16> */
.L_x_49:
[----:B------:R-:W-:Y:S05]  /*0510*/  BSYNC B0 ;  /* 0x0000000000007941 */ /* 0x000fea0003800000 */
.L_x_48:
[----:B------:R-:W0:Y:S02]  /*0520*/  LDCU.64 UR6, c[0x0][0x3a8] ;  /* 0x00007500ff0677ac */ /* 0x000e240008000a00 */
[----:B0-----:R-:W-:-:S04]  /*0530*/  IADD3 R2, P0, PT, R10, UR6, RZ ;  /* 0x000000060a027c10 */ /* 0x001fc8000ff1e0ff */
[----:B------:R-:W-:-:S05]  /*0540*/  IADD3.X R3, PT, PT, R5, UR7, RZ, P0, !PT ;  /* 0x0000000705037c10 */ /* 0x000fca00087fe4ff */
[----:B------:R-:W-:Y:S01]  /*0550*/  STG.E desc[UR4][R2.64], R0 ;  /* 0x0000000002007986 */ /* 0x000fe2000c101904 */
[----:B------:R-:W-:Y:S05]  /*0560*/  EXIT ;  /* 0x000000000000794d */ /* 0x000fea0003800000 */
.L_x_51:
        /* <DEDUP_REMOVED lines=9> */
.L_x_74:


//--------------------- .text._ZN8l3_fused29build_part_ht_filtered_kernelEPKjS1_S1_ijPjS2_i --------------------------
	.section	.text._ZN8l3_fused29build_part_ht_filtered_kernelEPKjS1_S1_ijPjS2_i,"ax",@progbits
	.align	128
        .global         _ZN8l3_fused29build_part_ht_filtered_kernelEPKjS1_S1_ijPjS2_i
        .type           _ZN8l3_fused29build_part_ht_filtered_kernelEPKjS1_S1_ijPjS2_i,@function
        .size           _ZN8l3_fused29build_part_ht_filtered_kernelEPKjS1_S1_ijPjS2_i,(.L_x_75 - _ZN8l3_fused29build_part_ht_filtered_kernelEPKjS1_S1_ijPjS2_i)
        .other          _ZN8l3_fused29build_part_ht_filtered_kernelEPKjS1_S1_ijPjS2_i,@"STO_CUDA_ENTRY STV_DEFAULT"
_ZN8l3_fused29build_part_ht_filtered_kernelEPKjS1_S1_ijPjS2_i:
.text._ZN8l3_fused29build_part_ht_filtered_kernelEPKjS1_S1_ijPjS2_i:
        /* <DEDUP_REMOVED lines=67> */
.L_x_54:
        /* <DEDUP_REMOVED lines=16> */
.L_x_53:
[----:B------:R-:W-:Y:S05]  /*0530*/  BSYNC B0 ;  /* 0x0000000000007941 */ /* 0x000fea0003800000 */
.L_x_52:
[----:B------:R-:W0:Y:S02]  /*0540*/  LDCU.64 UR6, c[0x0][0x3a8] ;  /* 0x00007500ff0677ac */ /* 0x000e240008000a00 */
[----:B0-----:R-:W-:-:S04]  /*0550*/  IADD3 R2, P0, PT, R10, UR6, RZ ;  /* 0x000000060a027c10 */ /* 0x001fc8000ff1e0ff */
[----:B------:R-:W-:-:S05]  /*0560*/  IADD3.X R3, PT, PT, R5, UR7, RZ, P0, !PT ;  /* 0x0000000705037c10 */ /* 0x000fca00087fe4ff */
[----:B-----5:R-:W-:Y:S01]  /*0570*/  STG.E desc[UR4][R2.64], R11 ;  /* 0x0000000b02007986 */ /* 0x020fe2000c101904 */
[----:B------:R-:W-:Y:S05]  /*0580*/  EXIT ;  /* 0x000000000000794d */ /* 0x000fea0003800000 */
.L_x_55:
        /* <DEDUP_REMOVED lines=15> */
.L_x_75:


//--------------------- .text._ZN8l3_fused20build_date_ht_kernelEPKjS1_iPjS2_i --------------------------
	.section	.text._ZN8l3_fused20build_date_ht_kernelEPKjS1_iPjS2_i,"ax",@progbits
	.align	128
        .global         _ZN8l3_fused20build_date_ht_kernelEPKjS1_iPjS2_i
        .type           _ZN8l3_fused20build_date_ht_kernelEPKjS1_iPjS2_i,@function
        .size           _ZN8l3_fused20build_date_ht_kernelEPKjS1_iPjS2_i,(.L_x_76 - _ZN8l3_fused20build_date_ht_kernelEPKjS1_iPjS2_i)
        .other          _ZN8l3_fused20build_date_ht_kernelEPKjS1_iPjS2_i,@"STO_CUDA_ENTRY STV_DEFAULT"
_ZN8l3_fused20build_date_ht_kernelEPKjS1_iPjS2_i:
.text._ZN8l3_fused20build_date_ht_kernelEPKjS1_iPjS2_i:
        /* <DEDUP_REMOVED lines=8> */
[----:B------:R-:W0:Y:S08]  /*0080*/  LDC R9, c[0x0][0x3a8] ;  /* 0x0000ea00ff097b82 */ /* 0x000e300000000800 */
[----:B------:R-:W1:Y:S01]  /*0090*/  LDC.64 R2, c[0x0][0x380] ;  /* 0x0000e000ff027b82 */ /* 0x000e620000000a00 */
[----:B0-----:R-:W-:-:S13]  /*00a0*/  ISETP.GE.AND P0, PT, R9, 0x1, PT ;  /* 0x000000010900780c */ /* 0x001fda0003f06270 */
[----:B-1----:R-:W-:Y:S05]  /*00b0*/  @!P0 EXIT ;  /* 0x000000000000894d */ /* 0x002fea0003800000 */
[----:B------:R-:W0:Y:S01]  /*00c0*/  LDCU.64 UR4, c[0x0][0x358] ;  /* 0x00006b00ff0477ac */ /* 0x000e220008000a00 */
[----:B------:R-:W-:Y:S01]  /*00d0*/  IMAD.WIDE R2, R0, 0x4, R2 ;  /* 0x0000000400027825 */ /* 0x000fe200078e0202 */
[----:B------:R-:W1:Y:S01]  /*00e0*/  I2F.U32.RP R6, R9 ;  /* 0x0000000900067306 */ /* 0x000e620000209000 */
[----:B------:R-:W-:Y:S01]  /*00f0*/  ISETP.NE.U32.AND P1, PT, R9, RZ, PT ;  /* 0x000000ff0900720c */ /* 0x000fe20003f25070 */
[----:B------:R-:W2:Y:S01]  /*0100*/  LDCU.64 UR6, c[0x0][0x398] ;  /* 0x00007300ff0677ac */ /* 0x000ea20008000a00 */
[----:B------:R-:W-:Y:S01]  /*0110*/  IMAD.MOV.U32 R12, RZ, RZ, -0x1 ;  /* 0xffffffffff0c7424 */ /* 0x000fe200078e00ff */
[----:B------:R-:W3:Y:S01]  /*0120*/  LDCU.64 UR8, c[0x0][0x398] ;  /* 0x00007300ff0877ac */ /* 0x000ee20008000a00 */
[----:B0-----:R0:W4:Y:S03]  /*0130*/  LDG.E.CONSTANT R3, desc[UR4][R2.64] ;  /* 0x0000000402037981 */ /* 0x001126000c1e9900 */
[----:B-1----:R-:W1:Y:S02]  /*0140*/  MUFU.RCP R6, R6 ;  /* 0x0000000600067308 */ /* 0x002e640000001000 */
[----:B-1----:R-:W-:-:S06]  /*0150*/  VIADD R5, R6, 0xffffffe ;  /* 0x0ffffffe06057836 */ /* 0x002fcc0000000000 */
[----:B------:R-:W0:Y:S02]  /*0160*/  F2I.FTZ.U32.TRUNC.NTZ R5, R5 ;  /* 0x0000000500057305 */ /* 0x000e24000021f000 */
[----:B0-----:R-:W-:-:S04]  /*0170*/  IMAD.MOV R2, RZ, RZ, -R5 ;  /* 0x000000ffff027224 */ /* 0x001fc800078e0a05 */
[----:B------:R-:W-:Y:S01]  /*0180*/  IMAD R11, R2, R9, RZ ;  /* 0x00000009020b7224 */ /* 0x000fe200078e02ff */
[--C-:B----4-:R-:W-:Y:S01]  /*0190*/  SHF.R.U32.HI R4, RZ, 0x10, R3.reuse ;  /* 0x00000010ff047819 */ /* 0x110fe20000011603 */
        /* <DEDUP_REMOVED lines=20> */
[----:B--2---:R-:W-:-:S04]  /*02e0*/  IADD3 R8, P0, PT, R6, UR6, RZ ;  /* 0x0000000606087c10 */ /* 0x004fc8000ff1e0ff */
        /* <DEDUP_REMOVED lines=9> */
[----:B---3--:R-:W-:Y:S05]  /*0380*/  @!P0 BRA `(.L_x_57) ;  /* 0x0000000000508947 */ /* 0x008fea0003800000 */
[----:B------:R-:W0:Y:S01]  /*0390*/  LDC R9, c[0x0][0x3a8] ;  /* 0x0000ea00ff097b82 */ /* 0x000e220000000800 */
[----:B------:R-:W-:Y:S01]  /*03a0*/  MOV R0, R2 ;  /* 0x0000000200007202 */ /* 0x000fe20000000f00 */
[----:B------:R-:W-:Y:S02]  /*03b0*/  IMAD.MOV.U32 R4, RZ, RZ, RZ ;  /* 0x000000ffff047224 */ /* 0x000fe400078e00ff */
[----:B------:R-:W-:-:S07]  /*03c0*/  IMAD.MOV.U32 R2, RZ, RZ, -0x1 ;  /* 0xffffffffff027424 */ /* 0x000fce00078e00ff */
.L_x_58:
        /* <DEDUP_REMOVED lines=16> */
.L_x_57:
[----:B------:R-:W-:Y:S05]  /*04d0*/  BSYNC B0 ;  /* 0x0000000000007941 */ /* 0x000fea0003800000 */
.L_x_56:
[----:B------:R-:W0:Y:S02]  /*04e0*/  LDCU.64 UR6, c[0x0][0x3a0] ;  /* 0x00007400ff0677ac */ /* 0x000e240008000a00 */
[----:B0-----:R-:W-:-:S04]  /*04f0*/  IADD3 R2, P0, PT, R10, UR6, RZ ;  /* 0x000000060a027c10 */ /* 0x001fc8000ff1e0ff */
[----:B------:R-:W-:-:S05]  /*0500*/  IADD3.X R3, PT, PT, R5, UR7, RZ, P0, !PT ;  /* 0x0000000705037c10 */ /* 0x000fca00087fe4ff */
[----:B-----5:R-:W-:Y:S01]  /*0510*/  STG.E desc[UR4][R2.64], R11 ;  /* 0x0000000b02007986 */ /* 0x020fe2000c101904 */
[----:B------:R-:W-:Y:S05]  /*0520*/  EXIT ;  /* 0x000000000000794d */ /* 0x000fea0003800000 */
.L_x_59:
        /* <DEDUP_REMOVED lines=13> */
.L_x_76:


//--------------------- .nv.shared.reserved.0     --------------------------
	.section	.nv.shared.reserved.0,"aw",@nobits
	.weak		__nv_reservedSMEM_offset_0_alias
	.size		__nv_reservedSMEM_offset_0_alias, 0, 64
	.other		__nv_reservedSMEM_offset_0_alias,@"STO_CUDA_RESERVED_SHARED STV_DEFAULT"
__nv_reservedSMEM_offset_0_alias:
	.zero		0
	.zero		64


//--------------------- .nv.constant0._ZN8l3_fused26build_date_ht_month_kernelEPKjijjPji --------------------------
	.section	.nv.constant0._ZN8l3_fused26build_date_ht_month_kernelEPKjijjPji,"a",@progbits
	.sectionflags	@""
	.align	4
.nv.constant0._ZN8l3_fused26build_date_ht_month_kernelEPKjijjPji:
	.zero		932


//--------------------- .nv.constant0._ZN8l3_fused31build_date_ht_year_range_kernelEPKjS1_ijjPjS2_i --------------------------
	.section	.nv.constant0._ZN8l3_fused31build_date_ht_year_range_kernelEPKjS1_ijjPjS2_i,"a",@progbits
	.sectionflags	@""
	.align	4
.nv.constant0._ZN8l3_fused31build_date_ht_year_range_kernelEPKjS1_ijjPjS2_i:
	.zero		948


//--------------------- .nv.constant0._ZN8l3_fused36build_supplier_ht_city_filter_kernelEPKjS1_ijjPjS2_i --------------------------
	.section	.nv.constant0._ZN8l3_fused36build_supplier_ht_city_filter_kernelEPKjS1_ijjPjS2_i,"a",@progbits
	.sectionflags	@""
	.align	4
.nv.constant0._ZN8l3_fused36build_supplier_ht_city_filter_kernelEPKjS1_ijjPjS2_i:
	.zero		948


//--------------------- .nv.constant0._ZN8l3_fused36build_customer_ht_city_filter_kernelEPKjS1_ijjPjS2_i --------------------------
	.section	.nv.constant0._ZN8l3_fused36build_customer_ht_city_filter_kernelEPKjS1_ijjPjS2_i,"a",@progbits
	.sectionflags	@""
	.align	4
.nv.constant0._ZN8l3_fused36build_customer_ht_city_filter_kernelEPKjS1_ijjPjS2_i:
	.zero		948


//--------------------- .nv.constant0._ZN8l3_fused31build_supplier_ht_nation_kernelEPKjS1_S1_ijPjS2_i --------------------------
	.section	.nv.constant0._ZN8l3_fused31build_supplier_ht_nation_kernelEPKjS1_S1_ijPjS2_i,"a",@progbits
	.sectionflags	@""
	.align	4
.nv.constant0._ZN8l3_fused31build_supplier_ht_nation_kernelEPKjS1_S1_ijPjS2_i:
	.zero		948


//--------------------- .nv.constant0._ZN8l3_fused31build_customer_ht_nation_kernelEPKjS1_S1_ijPjS2_i --------------------------
	.section	.nv.constant0._ZN8l3_fused31build_customer_ht_nation_kernelEPKjS1_S1_ijPjS2_i,"a",@progbits
	.sectionflags	@""
	.align	4
.nv.constant0._ZN8l3_fused31build_customer_ht_nation_kernelEPKjS1_S1_ijPjS2_i:
	.zero		948


//--------------------- .nv.constant0._ZN8l3_fused31build_customer_ht_region_kernelEPKjS1_S1_ijPjS2_i --------------------------
	.section	.nv.constant0._ZN8l3_fused31build_customer_ht_region_kernelEPKjS1_S1_ijPjS2_i,"a",@progbits
	.sectionflags	@""
	.align	4
.nv.constant0._ZN8l3_fused31build_customer_ht_region_kernelEPKjS1_S1_ijPjS2_i:
	.zero		948


//--------------------- .nv.constant0._ZN8l3_fused38build_supplier_ht_region_nation_kernelEPKjS1_S1_ijPjS2_i --------------------------
	.section	.nv.constant0._ZN8l3_fused38build_supplier_ht_region_nation_kernelEPKjS1_S1_ijPjS2_i,"a",@progbits
	.sectionflags	@""
	.align	4
.nv.constant0._ZN8l3_fused38build_supplier_ht_region_nation_kernelEPKjS1_S1_ijPjS2_i:
	.zero		948


//--------------------- .nv.constant0._ZN8l3_fused31build_supplier_ht_region_kernelEPKjS1_ijPji --------------------------
	.section	.nv.constant0._ZN8l3_fused31build_supplier_ht_region_kernelEPKjS1_ijPji,"a",@progbits
	.sectionflags	@""
	.align	4
.nv.constant0._ZN8l3_fused31build_supplier_ht_region_kernelEPKjS1_ijPji:
	.zero		932


//--------------------- .nv.constant0._ZN8l3_fused36build_supplier_ht_nation_city_kernelEPKjS1_S1_ijPjS2_i --------------------------
	.section	.nv.constant0._ZN8l3_fused36build_supplier_ht_nation_city_kernelEPKjS1_S1_ijPjS2_i,"a",@progbits
	.sectionflags	@""
	.align	4
.nv.constant0._ZN8l3_fused36build_supplier_ht_nation_city_kernelEPKjS1_S1_ijPjS2_i:
	.zero		948


//--------------------- .nv.constant0._ZN8l3_fused35build_part_ht_category_brand_kernelEPKjS1_S1_ijPjS2_i --------------------------
	.section	.nv.constant0._ZN8l3_fused35build_part_ht_category_brand_kernelEPKjS1_S1_ijPjS2_i,"a",@progbits
	.sectionflags	@""
	.align	4
.nv.constant0._ZN8l3_fused35build_part_ht_category_brand_kernelEPKjS1_S1_ijPjS2_i:
	.zero		948


//--------------------- .nv.constant0._ZN8l3_fused34build_part_ht_mfgr_category_kernelEPKjS1_S1_ijjPjS2_i --------------------------
	.section	.nv.constant0._ZN8l3_fused34build_part_ht_mfgr_category_kernelEPKjS1_S1_ijjPjS2_i,"a",@progbits
	.sectionflags	@""
	.align	4
.nv.constant0._ZN8l3_fused34build_part_ht_mfgr_category_kernelEPKjS1_S1_ijjPjS2_i:
	.zero		956


//--------------------- .nv.constant0._ZN8l3_fused25build_part_ht_mfgr_kernelEPKjS1_ijjPji --------------------------
	.section	.nv.constant0._ZN8l3_fused25build_part_ht_mfgr_kernelEPKjS1_ijjPji,"a",@progbits
	.sectionflags	@""
	.align	4
.nv.constant0._ZN8l3_fused25build_part_ht_mfgr_kernelEPKjS1_ijjPji:
	.zero		940


//--------------------- .nv.constant0._ZN8l3_fused32build_part_ht_brand_exact_kernelEPKjS1_ijPji --------------------------
	.section	.nv.constant0._ZN8l3_fused32build_part_ht_brand_exact_kernelEPKjS1_ijPji,"a",@progbits
	.sectionflags	@""
	.align	4
.nv.constant0._ZN8l3_fused32build_part_ht_brand_exact_kernelEPKjS1_ijPji:
	.zero		932


//--------------------- .nv.constant0._ZN8l3_fused32build_part_ht_brand_range_kernelEPKjS1_ijjPjS2_i --------------------------
	.section	.nv.constant0._ZN8l3_fused32build_part_ht_brand_range_kernelEPKjS1_ijjPjS2_i,"a",@progbits
	.sectionflags	@""
	.align	4
.nv.constant0._ZN8l3_fused32build_part_ht_brand_range_kernelEPKjS1_ijjPjS2_i:
	.zero		948


//--------------------- .nv.constant0._ZN8l3_fused29build_part_ht_filtered_kernelEPKjS1_S1_ijPjS2_i --------------------------
	.section	.nv.constant0._ZN8l3_fused29build_part_ht_filtered_kernelEPKjS1_S1_ijPjS2_i,"a",@progbits
	.sectionflags	@""
	.align	4
.nv.constant0._ZN8l3_fused29build_part_ht_filtered_kernelEPKjS1_S1_ijPjS2_i:
	.zero		948


//--------------------- .nv.constant0._ZN8l3_fused20build_date_ht_kernelEPKjS1_iPjS2_i --------------------------
	.section	.nv.constant0._ZN8l3_fused20build_date_ht_kernelEPKjS1_iPjS2_i,"a",@progbits
	.sectionflags	@""
	.align	4
.nv.constant0._ZN8l3_fused20build_date_ht_kernelEPKjS1_iPjS2_i:
	.zero		940


//--------------------- SYMBOLS --------------------------

	.type		.nv.reservedSmem.offset0,@object
	.size		.nv.reservedSmem.offset0,0x4
